//
// Generated by NVIDIA NVVM Compiler
//
// Compiler Build ID: CL-36424714
// Cuda compilation tools, release 13.0, V13.0.88
// Based on NVVM 20.0.0
//

.version 9.0
.target sm_100
.address_size 64

	// .globl	calculate_forces
.extern .func  (.param .b32 func_retval0) vprintf
(
	.param .b64 vprintf_param_0,
	.param .b64 vprintf_param_1
)
;
.global .align 1 .b8 $str[31] = {91, 67, 85, 68, 65, 45, 67, 117, 112, 121, 93, 32, 110, 117, 109, 95, 101, 108, 101, 99, 116, 114, 111, 110, 115, 32, 37, 100, 92, 110};
.global .align 1 .b8 $str$1[36] = {69, 82, 82, 79, 82, 32, 115, 101, 97, 114, 99, 104, 95, 116, 121, 112, 101, 32, 105, 115, 32, 110, 111, 116, 32, 118, 97, 108, 105, 100, 32, 37, 100, 92, 110};
.global .align 1 .b8 $str$2[22] = {98, 101, 115, 116, 95, 100, 101, 108, 97, 121, 95, 105, 110, 100, 101, 120, 32, 37, 100, 92, 110};
.global .align 1 .b8 $str$3[22] = {115, 112, 101, 101, 100, 95, 114, 97, 116, 105, 111, 32, 61, 37, 46, 49, 53, 108, 102, 92, 110};
.global .align 1 .b8 $str$4[27] = {97, 100, 106, 117, 115, 116, 109, 101, 110, 116, 95, 102, 97, 99, 116, 111, 114, 61, 37, 46, 49, 53, 108, 102, 92, 110};
.global .align 1 .b8 $str$5[28] = {102, 111, 117, 110, 100, 32, 110, 97, 110, 32, 97, 116, 32, 105, 61, 37, 100, 32, 32, 32, 106, 61, 37, 100, 32, 92, 110};
.global .align 1 .b8 $str$6[38] = {69, 108, 101, 99, 116, 114, 111, 110, 32, 37, 100, 32, 70, 111, 114, 99, 101, 58, 32, 120, 61, 37, 101, 44, 32, 121, 61, 37, 101, 44, 32, 122, 61, 37, 101, 92, 110};

.visible .entry calculate_forces(
	.param .u64 .ptr .align 1 calculate_forces_param_0,
	.param .u64 .ptr .align 1 calculate_forces_param_1,
	.param .u64 .ptr .align 1 calculate_forces_param_2,
	.param .u64 .ptr .align 1 calculate_forces_param_3,
	.param .u32 calculate_forces_param_4,
	.param .u64 .ptr .align 1 calculate_forces_param_5,
	.param .u32 calculate_forces_param_6,
	.param .f64 calculate_forces_param_7,
	.param .f64 calculate_forces_param_8,
	.param .f64 calculate_forces_param_9,
	.param .u32 calculate_forces_param_10,
	.param .u8 calculate_forces_param_11,
	.param .u8 calculate_forces_param_12,
	.param .u32 calculate_forces_param_13,
	.param .u64 .ptr .align 1 calculate_forces_param_14,
	.param .u64 .ptr .align 1 calculate_forces_param_15,
	.param .f64 calculate_forces_param_16,
	.param .u64 .ptr .align 1 calculate_forces_param_17
)
{
	.local .align 16 .b8 	__local_depot0[32];
	.reg .b64 	%SP;
	.reg .b64 	%SPL;
	.reg .pred 	%p<75>;
	.reg .b16 	%rs<8>;
	.reg .b32 	%r<175>;
	.reg .b64 	%rd<136>;
	.reg .b64 	%fd<375>;

	mov.u64 	%SPL, __local_depot0;
	cvta.local.u64 	%SP, %SPL;
	ld.param.u64 	%rd8, [calculate_forces_param_0];
	ld.param.u64 	%rd9, [calculate_forces_param_1];
	ld.param.u64 	%rd13, [calculate_forces_param_2];
	ld.param.u32 	%r57, [calculate_forces_param_4];
	ld.param.u32 	%r58, [calculate_forces_param_6];
	ld.param.f64 	%fd102, [calculate_forces_param_9];
	ld.param.u32 	%r59, [calculate_forces_param_10];
	ld.param.u32 	%r60, [calculate_forces_param_13];
	ld.param.u64 	%rd14, [calculate_forces_param_14];
	ld.param.u64 	%rd15, [calculate_forces_param_15];
	ld.param.f64 	%fd103, [calculate_forces_param_16];
	ld.param.u64 	%rd12, [calculate_forces_param_17];
	cvta.to.global.u64 	%rd1, %rd15;
	cvta.to.global.u64 	%rd2, %rd14;
	cvta.to.global.u64 	%rd3, %rd13;
	add.u64 	%rd16, %SP, 0;
	add.u64 	%rd4, %SPL, 0;
	mov.u32 	%r61, %ctaid.x;
	mov.u32 	%r62, %ntid.x;
	mov.u32 	%r63, %tid.x;
	mad.lo.s32 	%r1, %r61, %r62, %r63;
	or.b32  	%r2, %r63, %r61;
	setp.ne.s32 	%p5, %r2, 0;
	@%p5 bra 	$L__BB0_2;
	st.local.u32 	[%rd4], %r58;
	mov.u64 	%rd17, $str;
	cvta.global.u64 	%rd18, %rd17;
	{ // callseq 0, 0
	.param .b64 param0;
	st.param.b64 	[param0], %rd18;
	.param .b64 param1;
	st.param.b64 	[param1], %rd16;
	.param .b32 retval0;
	call.uni (retval0), 
	vprintf, 
	(
	param0, 
	param1
	);
	ld.param.b32 	%r64, [retval0];
	} // callseq 0
$L__BB0_2:
	setp.ge.s32 	%p6, %r1, %r58;
	@%p6 bra 	$L__BB0_106;
	cvt.s64.s32 	%rd20, %r1;
	cvta.to.global.u64 	%rd21, %rd12;
	add.s64 	%rd22, %rd21, %rd20;
	ld.global.u8 	%rs3, [%rd22];
	setp.eq.s16 	%p7, %rs3, 0;
	@%p7 bra 	$L__BB0_106;
	cvta.to.global.u64 	%rd23, %rd8;
	mul.wide.s32 	%rd24, %r1, 24;
	add.s64 	%rd25, %rd23, %rd24;
	ld.global.f64 	%fd1, [%rd25];
	ld.global.f64 	%fd2, [%rd25+8];
	ld.global.f64 	%fd3, [%rd25+16];
	cvta.to.global.u64 	%rd26, %rd9;
	add.s64 	%rd27, %rd26, %rd24;
	ld.global.f64 	%fd4, [%rd27];
	ld.global.f64 	%fd5, [%rd27+8];
	ld.global.f64 	%fd6, [%rd27+16];
	setp.lt.s32 	%p8, %r58, 1;
	mov.f64 	%fd350, 0d0000000000000000;
	mov.f64 	%fd351, %fd350;
	mov.f64 	%fd352, %fd350;
	@%p8 bra 	$L__BB0_103;
	add.s32 	%r3, %r57, -1;
	setp.lt.s32 	%p9, %r57, 2;
	mul.f64 	%fd7, %fd103, %fd103;
	@%p9 bra 	$L__BB0_37;
	mov.f64 	%fd352, 0d0000000000000000;
	mov.b32 	%r156, 0;
	mov.u64 	%rd108, $str$2;
	mov.u64 	%rd118, $str$4;
	mov.u64 	%rd121, $str$5;
	mov.u64 	%rd115, $str$3;
	mov.f64 	%fd351, %fd352;
	mov.f64 	%fd350, %fd352;
$L__BB0_7:
	setp.eq.s32 	%p51, %r1, %r156;
	@%p51 bra 	$L__BB0_36;
	setp.eq.s32 	%p52, %r59, 0;
	mov.u32 	%r159, %r59;
	@%p52 bra 	$L__BB0_17;
	setp.eq.s32 	%p53, %r59, 1;
	@%p53 bra 	$L__BB0_12;
	setp.ne.s32 	%p54, %r59, 2;
	@%p54 bra 	$L__BB0_16;
	mul.lo.s32 	%r129, %r156, %r57;
	mul.wide.u32 	%rd99, %r129, 24;
	add.s64 	%rd100, %rd3, %rd99;
	ld.global.f64 	%fd254, [%rd100];
	ld.global.f64 	%fd255, [%rd100+8];
	ld.global.f64 	%fd256, [%rd100+16];
	sub.f64 	%fd257, %fd1, %fd254;
	sub.f64 	%fd258, %fd2, %fd255;
	sub.f64 	%fd259, %fd3, %fd256;
	mul.f64 	%fd260, %fd258, %fd258;
	fma.rn.f64 	%fd261, %fd257, %fd257, %fd260;
	fma.rn.f64 	%fd262, %fd259, %fd259, %fd261;
	sqrt.rn.f64 	%fd263, %fd262;
	div.rn.f64 	%fd264, %fd263, 0d41B1DE784A000000;
	div.rn.f64 	%fd265, %fd264, %fd102;
	cvt.rzi.s32.f64 	%r130, %fd265;
	max.s32 	%r131, %r130, 0;
	min.s32 	%r132, %r131, %r3;
	mul.wide.s32 	%rd101, %r132, 24;
	add.s64 	%rd102, %rd100, %rd101;
	ld.global.f64 	%fd266, [%rd102];
	ld.global.f64 	%fd267, [%rd102+8];
	ld.global.f64 	%fd268, [%rd102+16];
	sub.f64 	%fd269, %fd1, %fd266;
	sub.f64 	%fd270, %fd2, %fd267;
	sub.f64 	%fd271, %fd3, %fd268;
	mul.f64 	%fd272, %fd270, %fd270;
	fma.rn.f64 	%fd273, %fd269, %fd269, %fd272;
	fma.rn.f64 	%fd274, %fd271, %fd271, %fd273;
	sqrt.rn.f64 	%fd275, %fd274;
	div.rn.f64 	%fd276, %fd275, 0d41B1DE784A000000;
	div.rn.f64 	%fd277, %fd276, %fd102;
	cvt.rzi.s32.f64 	%r133, %fd277;
	max.s32 	%r134, %r133, 0;
	min.s32 	%r159, %r134, %r3;
	bra.uni 	$L__BB0_17;
$L__BB0_12:
	mul.lo.s32 	%r6, %r156, %r57;
	mov.b32 	%r158, 0;
	mov.u32 	%r157, %r3;
$L__BB0_13:
	add.s32 	%r136, %r157, %r158;
	shr.u32 	%r159, %r136, 1;
	setp.eq.s32 	%p55, %r159, %r158;
	setp.eq.s32 	%p56, %r159, %r157;
	or.pred  	%p57, %p55, %p56;
	@%p57 bra 	$L__BB0_17;
	add.s32 	%r137, %r159, %r6;
	mul.wide.u32 	%rd103, %r137, 24;
	add.s64 	%rd104, %rd3, %rd103;
	ld.global.f64 	%fd278, [%rd104];
	ld.global.f64 	%fd279, [%rd104+8];
	ld.global.f64 	%fd280, [%rd104+16];
	sub.f64 	%fd281, %fd1, %fd278;
	sub.f64 	%fd282, %fd2, %fd279;
	sub.f64 	%fd283, %fd3, %fd280;
	mul.f64 	%fd284, %fd282, %fd282;
	fma.rn.f64 	%fd285, %fd281, %fd281, %fd284;
	fma.rn.f64 	%fd286, %fd283, %fd283, %fd285;
	sqrt.rn.f64 	%fd287, %fd286;
	div.rn.f64 	%fd11, %fd287, 0d41B1DE784A000000;
	cvt.rn.f64.u32 	%fd288, %r159;
	mul.f64 	%fd12, %fd102, %fd288;
	sub.f64 	%fd289, %fd11, %fd12;
	abs.f64 	%fd290, %fd289;
	mul.f64 	%fd291, %fd102, 0d3FE0000000000000;
	setp.lt.f64 	%p58, %fd290, %fd291;
	@%p58 bra 	$L__BB0_17;
	setp.lt.f64 	%p59, %fd12, %fd11;
	add.s32 	%r138, %r159, 1;
	add.s32 	%r139, %r159, -1;
	selp.b32 	%r158, %r138, %r158, %p59;
	selp.b32 	%r157, %r157, %r139, %p59;
	setp.lt.s32 	%p60, %r158, %r157;
	mov.u32 	%r159, %r157;
	@%p60 bra 	$L__BB0_13;
	bra.uni 	$L__BB0_17;
$L__BB0_16:
	st.local.u32 	[%rd4], %r59;
	mov.u64 	%rd105, $str$1;
	cvta.global.u64 	%rd106, %rd105;
	add.u64 	%rd107, %SP, 0;
	{ // callseq 15, 0
	.param .b64 param0;
	st.param.b64 	[param0], %rd106;
	.param .b64 param1;
	st.param.b64 	[param1], %rd107;
	.param .b32 retval0;
	call.uni (retval0), 
	vprintf, 
	(
	param0, 
	param1
	);
	ld.param.b32 	%r141, [retval0];
	} // callseq 15
	mov.b32 	%r159, 0;
$L__BB0_17:
	setp.eq.s32 	%p61, %r2, 0;
	setp.eq.s32 	%p62, %r156, 8;
	and.pred  	%p1, %p61, %p62;
	not.pred 	%p63, %p1;
	@%p63 bra 	$L__BB0_19;
	st.local.u32 	[%rd4], %r159;
	cvta.global.u64 	%rd109, %rd108;
	{ // callseq 16, 0
	.param .b64 param0;
	st.param.b64 	[param0], %rd109;
	.param .b64 param1;
	st.param.b64 	[param1], %rd16;
	.param .b32 retval0;
	call.uni (retval0), 
	vprintf, 
	(
	param0, 
	param1
	);
	ld.param.b32 	%r143, [retval0];
	} // callseq 16
$L__BB0_19:
	mad.lo.s32 	%r145, %r156, %r57, %r159;
	cvt.s64.s32 	%rd5, %r145;
	mul.wide.s32 	%rd111, %r145, 24;
	add.s64 	%rd112, %rd3, %rd111;
	ld.global.f64 	%fd292, [%rd112];
	ld.global.f64 	%fd293, [%rd112+8];
	ld.global.f64 	%fd294, [%rd112+16];
	sub.f64 	%fd13, %fd1, %fd292;
	sub.f64 	%fd14, %fd2, %fd293;
	sub.f64 	%fd15, %fd3, %fd294;
	mul.f64 	%fd295, %fd14, %fd14;
	fma.rn.f64 	%fd296, %fd13, %fd13, %fd295;
	fma.rn.f64 	%fd16, %fd15, %fd15, %fd296;
	setp.lt.f64 	%p64, %fd16, %fd7;
	mov.f64 	%fd334, 0d0000000000000000;
	mov.f64 	%fd335, 0d0000000000000000;
	mov.f64 	%fd336, 0d0000000000000000;
	@%p64 bra 	$L__BB0_33;
	ld.param.s8 	%rs7, [calculate_forces_param_12];
	ld.param.u64 	%rd134, [calculate_forces_param_3];
	cvta.to.global.u64 	%rd113, %rd134;
	mad.lo.s64 	%rd114, %rd5, 24, %rd113;
	setp.eq.s16 	%p65, %rs7, 0;
	ld.global.f64 	%fd298, [%rd114+16];
	ld.global.f64 	%fd299, [%rd114+8];
	ld.global.f64 	%fd300, [%rd114];
	max.f64 	%fd17, %fd16, 0d39B4484BFEEBC2A0;
	rsqrt.approx.f64 	%fd301, %fd17;
	mul.f64 	%fd18, %fd13, %fd301;
	mul.f64 	%fd19, %fd14, %fd301;
	mul.f64 	%fd20, %fd15, %fd301;
	sub.f64 	%fd302, %fd4, %fd300;
	sub.f64 	%fd303, %fd5, %fd299;
	sub.f64 	%fd304, %fd6, %fd298;
	mul.f64 	%fd305, %fd302, %fd302;
	fma.rn.f64 	%fd306, %fd303, %fd303, %fd305;
	fma.rn.f64 	%fd307, %fd304, %fd304, %fd306;
	add.f64 	%fd308, %fd307, 0d358DEE7A4AD4B81F;
	sqrt.rn.f64 	%fd309, %fd308;
	min.f64 	%fd21, %fd309, 0d41B1B0B9A56B851F;
	mul.f64 	%fd310, %fd303, %fd19;
	fma.rn.f64 	%fd311, %fd302, %fd18, %fd310;
	fma.rn.f64 	%fd22, %fd304, %fd20, %fd311;
	mov.f64 	%fd349, 0d3FF0000000000000;
	@%p65 bra 	$L__BB0_28;
	div.rn.f64 	%fd23, %fd21, 0d41B1DE784A000000;
	@%p63 bra 	$L__BB0_23;
	st.local.f64 	[%rd4], %fd23;
	cvta.global.u64 	%rd116, %rd115;
	add.u64 	%rd117, %SP, 0;
	{ // callseq 17, 0
	.param .b64 param0;
	st.param.b64 	[param0], %rd116;
	.param .b64 param1;
	st.param.b64 	[param1], %rd117;
	.param .b32 retval0;
	call.uni (retval0), 
	vprintf, 
	(
	param0, 
	param1
	);
	ld.param.b32 	%r146, [retval0];
	} // callseq 17
$L__BB0_23:
	min.f64 	%fd24, %fd23, 0d3FE0000000000000;
	setp.lt.f64 	%p67, %fd22, 0d0000000000000000;
	@%p67 bra 	$L__BB0_25;
	mov.f64 	%fd312, 0d3FF0000000000000;
	sub.f64 	%fd349, %fd312, %fd24;
	bra.uni 	$L__BB0_28;
$L__BB0_25:
	ld.param.s8 	%rs5, [calculate_forces_param_11];
	setp.eq.s16 	%p68, %rs5, 0;
	@%p68 bra 	$L__BB0_27;
	mul.f64 	%fd313, %fd21, %fd21;
	div.rn.f64 	%fd314, %fd313, 0dC373F4D4EACDD756;
	add.f64 	%fd315, %fd314, 0d3FF0000000000000;
	sqrt.rn.f64 	%fd316, %fd315;
	rcp.rn.f64 	%fd349, %fd316;
	bra.uni 	$L__BB0_28;
$L__BB0_27:
	add.f64 	%fd349, %fd24, 0d3FF0000000000000;
$L__BB0_28:
	@%p63 bra 	$L__BB0_30;
	st.local.f64 	[%rd4], %fd349;
	cvta.global.u64 	%rd119, %rd118;
	{ // callseq 18, 0
	.param .b64 param0;
	st.param.b64 	[param0], %rd119;
	.param .b64 param1;
	st.param.b64 	[param1], %rd16;
	.param .b32 retval0;
	call.uni (retval0), 
	vprintf, 
	(
	param0, 
	param1
	);
	ld.param.b32 	%r148, [retval0];
	} // callseq 18
$L__BB0_30:
	ld.param.f64 	%fd333, [calculate_forces_param_8];
	ld.param.f64 	%fd329, [calculate_forces_param_7];
	mul.f64 	%fd317, %fd329, %fd349;
	mul.f64 	%fd318, %fd333, %fd317;
	mul.f64 	%fd319, %fd333, %fd318;
	div.rn.f64 	%fd29, %fd319, %fd17;
	setp.num.f64 	%p70, %fd29, %fd29;
	@%p70 bra 	$L__BB0_32;
	st.local.v2.u32 	[%rd4], {%r1, %r156};
	cvta.global.u64 	%rd122, %rd121;
	{ // callseq 19, 0
	.param .b64 param0;
	st.param.b64 	[param0], %rd122;
	.param .b64 param1;
	st.param.b64 	[param1], %rd16;
	.param .b32 retval0;
	call.uni (retval0), 
	vprintf, 
	(
	param0, 
	param1
	);
	ld.param.b32 	%r150, [retval0];
	} // callseq 19
	bra.uni 	$L__BB0_36;
$L__BB0_32:
	fma.rn.f64 	%fd350, %fd18, %fd29, %fd350;
	fma.rn.f64 	%fd351, %fd19, %fd29, %fd351;
	fma.rn.f64 	%fd352, %fd20, %fd29, %fd352;
	bra.uni 	$L__BB0_36;
$L__BB0_33:
	setp.ge.s32 	%p71, %r1, %r156;
	mov.f64 	%fd350, %fd334;
	mov.f64 	%fd351, %fd335;
	mov.f64 	%fd352, %fd336;
	@%p71 bra 	$L__BB0_36;
	atom.global.add.u32 	%r13, [%rd2], 1;
	setp.ge.s32 	%p72, %r13, %r60;
	mov.f64 	%fd350, %fd334;
	mov.f64 	%fd351, %fd335;
	mov.f64 	%fd352, %fd336;
	@%p72 bra 	$L__BB0_36;
	shl.b32 	%r152, %r13, 1;
	mul.wide.s32 	%rd124, %r152, 4;
	add.s64 	%rd125, %rd1, %rd124;
	st.global.u32 	[%rd125], %r1;
	st.global.u32 	[%rd125+4], %r156;
	mov.f64 	%fd350, %fd334;
	mov.f64 	%fd351, %fd335;
	mov.f64 	%fd352, %fd336;
$L__BB0_36:
	add.s32 	%r156, %r156, 1;
	setp.eq.s32 	%p73, %r156, %r58;
	@%p73 bra 	$L__BB0_103;
	bra.uni 	$L__BB0_7;
$L__BB0_37:
	ld.param.s8 	%rs6, [calculate_forces_param_12];
	setp.ne.s16 	%p10, %rs6, 0;
	@%p10 bra 	$L__BB0_57;
	ld.param.f64 	%fd332, [calculate_forces_param_8];
	ld.param.f64 	%fd328, [calculate_forces_param_7];
	mul.f64 	%fd216, %fd332, %fd328;
	mul.f64 	%fd36, %fd332, %fd216;
	neg.s32 	%r162, %r58;
	neg.s32 	%r160, %r1;
	mov.f64 	%fd352, 0d0000000000000000;
	mov.b32 	%r163, -8;
	mov.b32 	%r161, 0;
	mov.u64 	%rd85, $str$2;
	mov.u64 	%rd91, $str$4;
	mov.u64 	%rd94, $str$5;
	mov.u64 	%rd82, $str$1;
	mov.f64 	%fd351, %fd352;
	mov.f64 	%fd350, %fd352;
$L__BB0_39:
	add.s32 	%r21, %r163, 8;
	setp.eq.s32 	%p38, %r160, 0;
	@%p38 bra 	$L__BB0_56;
	setp.eq.s32 	%p39, %r59, 0;
	mov.u32 	%r164, %r59;
	@%p39 bra 	$L__BB0_45;
	setp.eq.s32 	%p40, %r59, 1;
	mov.u32 	%r164, %r3;
	@%p40 bra 	$L__BB0_45;
	setp.ne.s32 	%p41, %r59, 2;
	@%p41 bra 	$L__BB0_44;
	mul.wide.s32 	%rd78, %r161, 24;
	add.s64 	%rd79, %rd3, %rd78;
	ld.global.f64 	%fd217, [%rd79];
	ld.global.f64 	%fd218, [%rd79+8];
	ld.global.f64 	%fd219, [%rd79+16];
	sub.f64 	%fd220, %fd1, %fd217;
	sub.f64 	%fd221, %fd2, %fd218;
	sub.f64 	%fd222, %fd3, %fd219;
	mul.f64 	%fd223, %fd221, %fd221;
	fma.rn.f64 	%fd224, %fd220, %fd220, %fd223;
	fma.rn.f64 	%fd225, %fd222, %fd222, %fd224;
	sqrt.rn.f64 	%fd226, %fd225;
	div.rn.f64 	%fd227, %fd226, 0d41B1DE784A000000;
	div.rn.f64 	%fd228, %fd227, %fd102;
	cvt.rzi.s32.f64 	%r112, %fd228;
	max.s32 	%r113, %r112, 0;
	min.s32 	%r114, %r113, %r3;
	mul.wide.s32 	%rd80, %r114, 24;
	add.s64 	%rd81, %rd79, %rd80;
	ld.global.f64 	%fd229, [%rd81];
	ld.global.f64 	%fd230, [%rd81+8];
	ld.global.f64 	%fd231, [%rd81+16];
	sub.f64 	%fd232, %fd1, %fd229;
	sub.f64 	%fd233, %fd2, %fd230;
	sub.f64 	%fd234, %fd3, %fd231;
	mul.f64 	%fd235, %fd233, %fd233;
	fma.rn.f64 	%fd236, %fd232, %fd232, %fd235;
	fma.rn.f64 	%fd237, %fd234, %fd234, %fd236;
	sqrt.rn.f64 	%fd238, %fd237;
	div.rn.f64 	%fd239, %fd238, 0d41B1DE784A000000;
	div.rn.f64 	%fd240, %fd239, %fd102;
	cvt.rzi.s32.f64 	%r115, %fd240;
	max.s32 	%r116, %r115, 0;
	min.s32 	%r164, %r116, %r3;
	bra.uni 	$L__BB0_45;
$L__BB0_44:
	st.local.u32 	[%rd4], %r59;
	cvta.global.u64 	%rd83, %rd82;
	{ // callseq 11, 0
	.param .b64 param0;
	st.param.b64 	[param0], %rd83;
	.param .b64 param1;
	st.param.b64 	[param1], %rd16;
	.param .b32 retval0;
	call.uni (retval0), 
	vprintf, 
	(
	param0, 
	param1
	);
	ld.param.b32 	%r118, [retval0];
	} // callseq 11
	mov.b32 	%r164, 0;
$L__BB0_45:
	setp.eq.s32 	%p42, %r2, 0;
	setp.eq.s32 	%p43, %r21, 8;
	and.pred  	%p2, %p42, %p43;
	not.pred 	%p44, %p2;
	@%p44 bra 	$L__BB0_47;
	st.local.u32 	[%rd4], %r164;
	cvta.global.u64 	%rd86, %rd85;
	{ // callseq 12, 0
	.param .b64 param0;
	st.param.b64 	[param0], %rd86;
	.param .b64 param1;
	st.param.b64 	[param1], %rd16;
	.param .b32 retval0;
	call.uni (retval0), 
	vprintf, 
	(
	param0, 
	param1
	);
	ld.param.b32 	%r120, [retval0];
	} // callseq 12
$L__BB0_47:
	add.s32 	%r122, %r164, %r161;
	mul.wide.s32 	%rd88, %r122, 24;
	add.s64 	%rd89, %rd3, %rd88;
	ld.global.f64 	%fd241, [%rd89];
	ld.global.f64 	%fd242, [%rd89+8];
	ld.global.f64 	%fd243, [%rd89+16];
	sub.f64 	%fd40, %fd1, %fd241;
	sub.f64 	%fd41, %fd2, %fd242;
	sub.f64 	%fd42, %fd3, %fd243;
	mul.f64 	%fd244, %fd41, %fd41;
	fma.rn.f64 	%fd245, %fd40, %fd40, %fd244;
	fma.rn.f64 	%fd43, %fd42, %fd42, %fd245;
	setp.lt.f64 	%p45, %fd43, %fd7;
	mov.f64 	%fd337, 0d0000000000000000;
	mov.f64 	%fd338, 0d0000000000000000;
	mov.f64 	%fd339, 0d0000000000000000;
	@%p45 bra 	$L__BB0_53;
	max.f64 	%fd44, %fd43, 0d39B4484BFEEBC2A0;
	@%p44 bra 	$L__BB0_50;
	mov.b64 	%rd90, 4607182418800017408;
	st.local.u64 	[%rd4], %rd90;
	cvta.global.u64 	%rd92, %rd91;
	{ // callseq 13, 0
	.param .b64 param0;
	st.param.b64 	[param0], %rd92;
	.param .b64 param1;
	st.param.b64 	[param1], %rd16;
	.param .b32 retval0;
	call.uni (retval0), 
	vprintf, 
	(
	param0, 
	param1
	);
	ld.param.b32 	%r123, [retval0];
	} // callseq 13
$L__BB0_50:
	div.rn.f64 	%fd45, %fd36, %fd44;
	setp.num.f64 	%p47, %fd45, %fd45;
	@%p47 bra 	$L__BB0_52;
	st.local.v2.u32 	[%rd4], {%r1, %r21};
	cvta.global.u64 	%rd95, %rd94;
	{ // callseq 14, 0
	.param .b64 param0;
	st.param.b64 	[param0], %rd95;
	.param .b64 param1;
	st.param.b64 	[param1], %rd16;
	.param .b32 retval0;
	call.uni (retval0), 
	vprintf, 
	(
	param0, 
	param1
	);
	ld.param.b32 	%r125, [retval0];
	} // callseq 14
	bra.uni 	$L__BB0_56;
$L__BB0_52:
	rsqrt.approx.f64 	%fd246, %fd44;
	mul.f64 	%fd247, %fd40, %fd246;
	fma.rn.f64 	%fd350, %fd247, %fd45, %fd350;
	mul.f64 	%fd248, %fd41, %fd246;
	fma.rn.f64 	%fd351, %fd248, %fd45, %fd351;
	mul.f64 	%fd249, %fd42, %fd246;
	fma.rn.f64 	%fd352, %fd249, %fd45, %fd352;
	bra.uni 	$L__BB0_56;
$L__BB0_53:
	setp.ge.s32 	%p48, %r1, %r21;
	mov.f64 	%fd350, %fd337;
	mov.f64 	%fd351, %fd338;
	mov.f64 	%fd352, %fd339;
	@%p48 bra 	$L__BB0_56;
	atom.global.add.u32 	%r24, [%rd2], 1;
	setp.ge.s32 	%p49, %r24, %r60;
	mov.f64 	%fd350, %fd337;
	mov.f64 	%fd351, %fd338;
	mov.f64 	%fd352, %fd339;
	@%p49 bra 	$L__BB0_56;
	shl.b32 	%r127, %r24, 1;
	mul.wide.s32 	%rd97, %r127, 4;
	add.s64 	%rd98, %rd1, %rd97;
	st.global.u32 	[%rd98], %r1;
	st.global.u32 	[%rd98+4], %r21;
	mov.f64 	%fd350, %fd337;
	mov.f64 	%fd351, %fd338;
	mov.f64 	%fd352, %fd339;
$L__BB0_56:
	add.s32 	%r163, %r163, 1;
	add.s32 	%r162, %r162, 1;
	setp.eq.s32 	%p50, %r162, 0;
	add.s32 	%r161, %r161, %r57;
	add.s32 	%r160, %r160, 1;
	@%p50 bra 	$L__BB0_103;
	bra.uni 	$L__BB0_39;
$L__BB0_57:
	ld.param.s8 	%rs4, [calculate_forces_param_11];
	setp.eq.s16 	%p11, %rs4, 0;
	@%p11 bra 	$L__BB0_63;
	neg.s32 	%r172, %r58;
	neg.s32 	%r171, %r1;
	mov.f64 	%fd352, 0d0000000000000000;
	mov.b32 	%r173, -8;
	mov.b32 	%r170, 0;
	mov.u64 	%rd35, $str$2;
	mov.u64 	%rd42, $str$3;
	mov.u64 	%rd45, $str$4;
	mov.u64 	%rd48, $str$5;
	mov.u64 	%rd32, $str$1;
	mov.f64 	%fd351, %fd352;
	mov.f64 	%fd350, %fd352;
$L__BB0_59:
	setp.eq.s32 	%p12, %r171, 0;
	@%p12 bra 	$L__BB0_102;
	setp.eq.s32 	%p13, %r59, 0;
	mov.u32 	%r174, %r59;
	@%p13 bra 	$L__BB0_86;
	setp.eq.s32 	%p14, %r59, 2;
	@%p14 bra 	$L__BB0_62;
	bra.uni 	$L__BB0_84;
$L__BB0_62:
	mul.wide.s32 	%rd28, %r170, 24;
	add.s64 	%rd29, %rd3, %rd28;
	ld.global.f64 	%fd106, [%rd29];
	ld.global.f64 	%fd107, [%rd29+8];
	ld.global.f64 	%fd108, [%rd29+16];
	sub.f64 	%fd109, %fd1, %fd106;
	sub.f64 	%fd110, %fd2, %fd107;
	sub.f64 	%fd111, %fd3, %fd108;
	mul.f64 	%fd112, %fd110, %fd110;
	fma.rn.f64 	%fd113, %fd109, %fd109, %fd112;
	fma.rn.f64 	%fd114, %fd111, %fd111, %fd113;
	sqrt.rn.f64 	%fd115, %fd114;
	div.rn.f64 	%fd116, %fd115, 0d41B1DE784A000000;
	div.rn.f64 	%fd117, %fd116, %fd102;
	cvt.rzi.s32.f64 	%r68, %fd117;
	max.s32 	%r69, %r68, 0;
	min.s32 	%r70, %r69, %r3;
	mul.wide.s32 	%rd30, %r70, 24;
	add.s64 	%rd31, %rd29, %rd30;
	ld.global.f64 	%fd118, [%rd31];
	ld.global.f64 	%fd119, [%rd31+8];
	ld.global.f64 	%fd120, [%rd31+16];
	sub.f64 	%fd121, %fd1, %fd118;
	sub.f64 	%fd122, %fd2, %fd119;
	sub.f64 	%fd123, %fd3, %fd120;
	mul.f64 	%fd124, %fd122, %fd122;
	fma.rn.f64 	%fd125, %fd121, %fd121, %fd124;
	fma.rn.f64 	%fd126, %fd123, %fd123, %fd125;
	sqrt.rn.f64 	%fd127, %fd126;
	div.rn.f64 	%fd128, %fd127, 0d41B1DE784A000000;
	div.rn.f64 	%fd129, %fd128, %fd102;
	cvt.rzi.s32.f64 	%r71, %fd129;
	max.s32 	%r72, %r71, 0;
	min.s32 	%r174, %r72, %r3;
	bra.uni 	$L__BB0_86;
$L__BB0_63:
	neg.s32 	%r167, %r58;
	neg.s32 	%r165, %r1;
	mov.f64 	%fd352, 0d0000000000000000;
	mov.b32 	%r168, -8;
	mov.b32 	%r166, 0;
	mov.u64 	%rd60, $str$2;
	mov.u64 	%rd67, $str$3;
	mov.u64 	%rd70, $str$4;
	mov.u64 	%rd73, $str$5;
	mov.u64 	%rd57, $str$1;
	mov.f64 	%fd351, %fd352;
	mov.f64 	%fd350, %fd352;
$L__BB0_64:
	setp.eq.s32 	%p25, %r165, 0;
	@%p25 bra 	$L__BB0_83;
	setp.eq.s32 	%p26, %r59, 0;
	mov.u32 	%r169, %r59;
	@%p26 bra 	$L__BB0_70;
	setp.eq.s32 	%p27, %r59, 1;
	mov.u32 	%r169, %r3;
	@%p27 bra 	$L__BB0_70;
	setp.ne.s32 	%p28, %r59, 2;
	@%p28 bra 	$L__BB0_69;
	mul.wide.s32 	%rd53, %r166, 24;
	add.s64 	%rd54, %rd3, %rd53;
	ld.global.f64 	%fd162, [%rd54];
	ld.global.f64 	%fd163, [%rd54+8];
	ld.global.f64 	%fd164, [%rd54+16];
	sub.f64 	%fd165, %fd1, %fd162;
	sub.f64 	%fd166, %fd2, %fd163;
	sub.f64 	%fd167, %fd3, %fd164;
	mul.f64 	%fd168, %fd166, %fd166;
	fma.rn.f64 	%fd169, %fd165, %fd165, %fd168;
	fma.rn.f64 	%fd170, %fd167, %fd167, %fd169;
	sqrt.rn.f64 	%fd171, %fd170;
	div.rn.f64 	%fd172, %fd171, 0d41B1DE784A000000;
	div.rn.f64 	%fd173, %fd172, %fd102;
	cvt.rzi.s32.f64 	%r90, %fd173;
	max.s32 	%r91, %r90, 0;
	min.s32 	%r92, %r91, %r3;
	mul.wide.s32 	%rd55, %r92, 24;
	add.s64 	%rd56, %rd54, %rd55;
	ld.global.f64 	%fd174, [%rd56];
	ld.global.f64 	%fd175, [%rd56+8];
	ld.global.f64 	%fd176, [%rd56+16];
	sub.f64 	%fd177, %fd1, %fd174;
	sub.f64 	%fd178, %fd2, %fd175;
	sub.f64 	%fd179, %fd3, %fd176;
	mul.f64 	%fd180, %fd178, %fd178;
	fma.rn.f64 	%fd181, %fd177, %fd177, %fd180;
	fma.rn.f64 	%fd182, %fd179, %fd179, %fd181;
	sqrt.rn.f64 	%fd183, %fd182;
	div.rn.f64 	%fd184, %fd183, 0d41B1DE784A000000;
	div.rn.f64 	%fd185, %fd184, %fd102;
	cvt.rzi.s32.f64 	%r93, %fd185;
	max.s32 	%r94, %r93, 0;
	min.s32 	%r169, %r94, %r3;
	bra.uni 	$L__BB0_70;
$L__BB0_69:
	st.local.u32 	[%rd4], %r59;
	cvta.global.u64 	%rd58, %rd57;
	add.u64 	%rd59, %SP, 0;
	{ // callseq 6, 0
	.param .b64 param0;
	st.param.b64 	[param0], %rd58;
	.param .b64 param1;
	st.param.b64 	[param1], %rd59;
	.param .b32 retval0;
	call.uni (retval0), 
	vprintf, 
	(
	param0, 
	param1
	);
	ld.param.b32 	%r96, [retval0];
	} // callseq 6
	mov.b32 	%r169, 0;
$L__BB0_70:
	or.b32  	%r98, %r2, %r168;
	setp.eq.s32 	%p3, %r98, 0;
	setp.ne.s32 	%p29, %r98, 0;
	@%p29 bra 	$L__BB0_72;
	st.local.u32 	[%rd4], %r169;
	cvta.global.u64 	%rd61, %rd60;
	{ // callseq 7, 0
	.param .b64 param0;
	st.param.b64 	[param0], %rd61;
	.param .b64 param1;
	st.param.b64 	[param1], %rd16;
	.param .b32 retval0;
	call.uni (retval0), 
	vprintf, 
	(
	param0, 
	param1
	);
	ld.param.b32 	%r99, [retval0];
	} // callseq 7
$L__BB0_72:
	add.s32 	%r101, %r169, %r166;
	cvt.s64.s32 	%rd6, %r101;
	mul.wide.s32 	%rd63, %r101, 24;
	add.s64 	%rd64, %rd3, %rd63;
	ld.global.f64 	%fd186, [%rd64];
	ld.global.f64 	%fd187, [%rd64+8];
	ld.global.f64 	%fd188, [%rd64+16];
	sub.f64 	%fd55, %fd1, %fd186;
	sub.f64 	%fd56, %fd2, %fd187;
	sub.f64 	%fd57, %fd3, %fd188;
	mul.f64 	%fd189, %fd56, %fd56;
	fma.rn.f64 	%fd190, %fd55, %fd55, %fd189;
	fma.rn.f64 	%fd58, %fd57, %fd57, %fd190;
	setp.lt.f64 	%p30, %fd58, %fd7;
	mov.f64 	%fd340, 0d0000000000000000;
	mov.f64 	%fd341, 0d0000000000000000;
	mov.f64 	%fd342, 0d0000000000000000;
	@%p30 bra 	$L__BB0_80;
	ld.param.u64 	%rd133, [calculate_forces_param_3];
	cvta.to.global.u64 	%rd65, %rd133;
	mad.lo.s64 	%rd66, %rd6, 24, %rd65;
	ld.global.f64 	%fd191, [%rd66+16];
	ld.global.f64 	%fd192, [%rd66+8];
	ld.global.f64 	%fd193, [%rd66];
	max.f64 	%fd59, %fd58, 0d39B4484BFEEBC2A0;
	rsqrt.approx.f64 	%fd194, %fd59;
	mul.f64 	%fd60, %fd55, %fd194;
	mul.f64 	%fd61, %fd56, %fd194;
	mul.f64 	%fd62, %fd57, %fd194;
	sub.f64 	%fd195, %fd4, %fd193;
	sub.f64 	%fd196, %fd5, %fd192;
	sub.f64 	%fd197, %fd6, %fd191;
	mul.f64 	%fd198, %fd195, %fd195;
	fma.rn.f64 	%fd199, %fd196, %fd196, %fd198;
	fma.rn.f64 	%fd200, %fd197, %fd197, %fd199;
	mul.f64 	%fd201, %fd196, %fd61;
	fma.rn.f64 	%fd202, %fd195, %fd60, %fd201;
	fma.rn.f64 	%fd63, %fd197, %fd62, %fd202;
	add.f64 	%fd203, %fd200, 0d358DEE7A4AD4B81F;
	sqrt.rn.f64 	%fd204, %fd203;
	min.f64 	%fd205, %fd204, 0d41B1B0B9A56B851F;
	div.rn.f64 	%fd64, %fd205, 0d41B1DE784A000000;
	not.pred 	%p31, %p3;
	@%p31 bra 	$L__BB0_75;
	st.local.f64 	[%rd4], %fd64;
	cvta.global.u64 	%rd68, %rd67;
	{ // callseq 8, 0
	.param .b64 param0;
	st.param.b64 	[param0], %rd68;
	.param .b64 param1;
	st.param.b64 	[param1], %rd16;
	.param .b32 retval0;
	call.uni (retval0), 
	vprintf, 
	(
	param0, 
	param1
	);
	ld.param.b32 	%r102, [retval0];
	} // callseq 8
$L__BB0_75:
	min.f64 	%fd206, %fd64, 0d3FE0000000000000;
	setp.lt.f64 	%p32, %fd63, 0d0000000000000000;
	neg.f64 	%fd207, %fd206;
	selp.f64 	%fd208, %fd206, %fd207, %p32;
	add.f64 	%fd65, %fd208, 0d3FF0000000000000;
	@%p31 bra 	$L__BB0_77;
	st.local.f64 	[%rd4], %fd65;
	cvta.global.u64 	%rd71, %rd70;
	{ // callseq 9, 0
	.param .b64 param0;
	st.param.b64 	[param0], %rd71;
	.param .b64 param1;
	st.param.b64 	[param1], %rd16;
	.param .b32 retval0;
	call.uni (retval0), 
	vprintf, 
	(
	param0, 
	param1
	);
	ld.param.b32 	%r104, [retval0];
	} // callseq 9
$L__BB0_77:
	ld.param.f64 	%fd331, [calculate_forces_param_8];
	ld.param.f64 	%fd327, [calculate_forces_param_7];
	mul.f64 	%fd209, %fd327, %fd65;
	mul.f64 	%fd210, %fd331, %fd209;
	mul.f64 	%fd211, %fd331, %fd210;
	div.rn.f64 	%fd66, %fd211, %fd59;
	setp.num.f64 	%p34, %fd66, %fd66;
	@%p34 bra 	$L__BB0_79;
	add.s32 	%r106, %r168, 8;
	st.local.v2.u32 	[%rd4], {%r1, %r106};
	cvta.global.u64 	%rd74, %rd73;
	add.u64 	%rd75, %SP, 0;
	{ // callseq 10, 0
	.param .b64 param0;
	st.param.b64 	[param0], %rd74;
	.param .b64 param1;
	st.param.b64 	[param1], %rd75;
	.param .b32 retval0;
	call.uni (retval0), 
	vprintf, 
	(
	param0, 
	param1
	);
	ld.param.b32 	%r107, [retval0];
	} // callseq 10
	bra.uni 	$L__BB0_83;
$L__BB0_79:
	fma.rn.f64 	%fd350, %fd60, %fd66, %fd350;
	fma.rn.f64 	%fd351, %fd61, %fd66, %fd351;
	fma.rn.f64 	%fd352, %fd62, %fd66, %fd352;
	bra.uni 	$L__BB0_83;
$L__BB0_80:
	add.s32 	%r39, %r168, 8;
	setp.ge.s32 	%p35, %r1, %r39;
	mov.f64 	%fd350, %fd340;
	mov.f64 	%fd351, %fd341;
	mov.f64 	%fd352, %fd342;
	@%p35 bra 	$L__BB0_83;
	atom.global.add.u32 	%r40, [%rd2], 1;
	setp.ge.s32 	%p36, %r40, %r60;
	mov.f64 	%fd350, %fd340;
	mov.f64 	%fd351, %fd341;
	mov.f64 	%fd352, %fd342;
	@%p36 bra 	$L__BB0_83;
	shl.b32 	%r109, %r40, 1;
	mul.wide.s32 	%rd76, %r109, 4;
	add.s64 	%rd77, %rd1, %rd76;
	st.global.u32 	[%rd77], %r1;
	st.global.u32 	[%rd77+4], %r39;
	mov.f64 	%fd350, %fd340;
	mov.f64 	%fd351, %fd341;
	mov.f64 	%fd352, %fd342;
$L__BB0_83:
	add.s32 	%r168, %r168, 1;
	add.s32 	%r167, %r167, 1;
	setp.eq.s32 	%p37, %r167, 0;
	add.s32 	%r166, %r166, %r57;
	add.s32 	%r165, %r165, 1;
	@%p37 bra 	$L__BB0_103;
	bra.uni 	$L__BB0_64;
$L__BB0_84:
	setp.ne.s32 	%p15, %r59, 1;
	mov.u32 	%r174, %r3;
	@%p15 bra 	$L__BB0_85;
	bra.uni 	$L__BB0_86;
$L__BB0_85:
	st.local.u32 	[%rd4], %r59;
	cvta.global.u64 	%rd33, %rd32;
	add.u64 	%rd34, %SP, 0;
	{ // callseq 1, 0
	.param .b64 param0;
	st.param.b64 	[param0], %rd33;
	.param .b64 param1;
	st.param.b64 	[param1], %rd34;
	.param .b32 retval0;
	call.uni (retval0), 
	vprintf, 
	(
	param0, 
	param1
	);
	ld.param.b32 	%r74, [retval0];
	} // callseq 1
	mov.b32 	%r174, 0;
$L__BB0_86:
	or.b32  	%r76, %r2, %r173;
	setp.eq.s32 	%p4, %r76, 0;
	setp.ne.s32 	%p16, %r76, 0;
	@%p16 bra 	$L__BB0_88;
	st.local.u32 	[%rd4], %r174;
	cvta.global.u64 	%rd36, %rd35;
	{ // callseq 2, 0
	.param .b64 param0;
	st.param.b64 	[param0], %rd36;
	.param .b64 param1;
	st.param.b64 	[param1], %rd16;
	.param .b32 retval0;
	call.uni (retval0), 
	vprintf, 
	(
	param0, 
	param1
	);
	ld.param.b32 	%r77, [retval0];
	} // callseq 2
$L__BB0_88:
	add.s32 	%r79, %r174, %r170;
	cvt.s64.s32 	%rd7, %r79;
	mul.wide.s32 	%rd38, %r79, 24;
	add.s64 	%rd39, %rd3, %rd38;
	ld.global.f64 	%fd130, [%rd39];
	ld.global.f64 	%fd131, [%rd39+8];
	ld.global.f64 	%fd132, [%rd39+16];
	sub.f64 	%fd76, %fd1, %fd130;
	sub.f64 	%fd77, %fd2, %fd131;
	sub.f64 	%fd78, %fd3, %fd132;
	mul.f64 	%fd133, %fd77, %fd77;
	fma.rn.f64 	%fd134, %fd76, %fd76, %fd133;
	fma.rn.f64 	%fd79, %fd78, %fd78, %fd134;
	setp.geu.f64 	%p17, %fd79, %fd7;
	mov.f64 	%fd343, 0d0000000000000000;
	mov.f64 	%fd344, 0d0000000000000000;
	mov.f64 	%fd345, 0d0000000000000000;
	@%p17 bra 	$L__BB0_92;
	add.s32 	%r51, %r173, 8;
	setp.ge.s32 	%p22, %r1, %r51;
	mov.f64 	%fd350, %fd343;
	mov.f64 	%fd351, %fd344;
	mov.f64 	%fd352, %fd345;
	@%p22 bra 	$L__BB0_102;
	atom.global.add.u32 	%r52, [%rd2], 1;
	setp.ge.s32 	%p23, %r52, %r60;
	mov.f64 	%fd350, %fd343;
	mov.f64 	%fd351, %fd344;
	mov.f64 	%fd352, %fd345;
	@%p23 bra 	$L__BB0_102;
	shl.b32 	%r87, %r52, 1;
	mul.wide.s32 	%rd51, %r87, 4;
	add.s64 	%rd52, %rd1, %rd51;
	st.global.u32 	[%rd52], %r1;
	st.global.u32 	[%rd52+4], %r51;
	mov.f64 	%fd350, %fd343;
	mov.f64 	%fd351, %fd344;
	mov.f64 	%fd352, %fd345;
	bra.uni 	$L__BB0_102;
$L__BB0_92:
	ld.param.u64 	%rd132, [calculate_forces_param_3];
	cvta.to.global.u64 	%rd40, %rd132;
	mad.lo.s64 	%rd41, %rd7, 24, %rd40;
	ld.global.f64 	%fd135, [%rd41+16];
	ld.global.f64 	%fd136, [%rd41+8];
	ld.global.f64 	%fd137, [%rd41];
	max.f64 	%fd80, %fd79, 0d39B4484BFEEBC2A0;
	rsqrt.approx.f64 	%fd138, %fd80;
	mul.f64 	%fd81, %fd76, %fd138;
	mul.f64 	%fd82, %fd77, %fd138;
	mul.f64 	%fd83, %fd78, %fd138;
	sub.f64 	%fd139, %fd4, %fd137;
	sub.f64 	%fd140, %fd5, %fd136;
	sub.f64 	%fd141, %fd6, %fd135;
	mul.f64 	%fd142, %fd139, %fd139;
	fma.rn.f64 	%fd143, %fd140, %fd140, %fd142;
	fma.rn.f64 	%fd144, %fd141, %fd141, %fd143;
	add.f64 	%fd145, %fd144, 0d358DEE7A4AD4B81F;
	sqrt.rn.f64 	%fd146, %fd145;
	min.f64 	%fd84, %fd146, 0d41B1B0B9A56B851F;
	mul.f64 	%fd147, %fd140, %fd82;
	fma.rn.f64 	%fd148, %fd139, %fd81, %fd147;
	fma.rn.f64 	%fd85, %fd141, %fd83, %fd148;
	div.rn.f64 	%fd86, %fd84, 0d41B1DE784A000000;
	not.pred 	%p18, %p4;
	@%p18 bra 	$L__BB0_94;
	st.local.f64 	[%rd4], %fd86;
	cvta.global.u64 	%rd43, %rd42;
	{ // callseq 3, 0
	.param .b64 param0;
	st.param.b64 	[param0], %rd43;
	.param .b64 param1;
	st.param.b64 	[param1], %rd16;
	.param .b32 retval0;
	call.uni (retval0), 
	vprintf, 
	(
	param0, 
	param1
	);
	ld.param.b32 	%r80, [retval0];
	} // callseq 3
$L__BB0_94:
	setp.geu.f64 	%p19, %fd85, 0d0000000000000000;
	@%p19 bra 	$L__BB0_96;
	mul.f64 	%fd151, %fd84, %fd84;
	div.rn.f64 	%fd152, %fd151, 0dC373F4D4EACDD756;
	add.f64 	%fd153, %fd152, 0d3FF0000000000000;
	sqrt.rn.f64 	%fd154, %fd153;
	rcp.rn.f64 	%fd368, %fd154;
	bra.uni 	$L__BB0_97;
$L__BB0_96:
	min.f64 	%fd149, %fd86, 0d3FE0000000000000;
	mov.f64 	%fd150, 0d3FF0000000000000;
	sub.f64 	%fd368, %fd150, %fd149;
$L__BB0_97:
	@%p18 bra 	$L__BB0_99;
	st.local.f64 	[%rd4], %fd368;
	cvta.global.u64 	%rd46, %rd45;
	{ // callseq 4, 0
	.param .b64 param0;
	st.param.b64 	[param0], %rd46;
	.param .b64 param1;
	st.param.b64 	[param1], %rd16;
	.param .b32 retval0;
	call.uni (retval0), 
	vprintf, 
	(
	param0, 
	param1
	);
	ld.param.b32 	%r82, [retval0];
	} // callseq 4
$L__BB0_99:
	ld.param.f64 	%fd330, [calculate_forces_param_8];
	ld.param.f64 	%fd326, [calculate_forces_param_7];
	mul.f64 	%fd155, %fd326, %fd368;
	mul.f64 	%fd156, %fd330, %fd155;
	mul.f64 	%fd157, %fd330, %fd156;
	div.rn.f64 	%fd90, %fd157, %fd80;
	setp.num.f64 	%p21, %fd90, %fd90;
	@%p21 bra 	$L__BB0_101;
	add.s32 	%r84, %r173, 8;
	st.local.v2.u32 	[%rd4], {%r1, %r84};
	cvta.global.u64 	%rd49, %rd48;
	add.u64 	%rd50, %SP, 0;
	{ // callseq 5, 0
	.param .b64 param0;
	st.param.b64 	[param0], %rd49;
	.param .b64 param1;
	st.param.b64 	[param1], %rd50;
	.param .b32 retval0;
	call.uni (retval0), 
	vprintf, 
	(
	param0, 
	param1
	);
	ld.param.b32 	%r85, [retval0];
	} // callseq 5
	bra.uni 	$L__BB0_102;
$L__BB0_101:
	fma.rn.f64 	%fd350, %fd81, %fd90, %fd350;
	fma.rn.f64 	%fd351, %fd82, %fd90, %fd351;
	fma.rn.f64 	%fd352, %fd83, %fd90, %fd352;
$L__BB0_102:
	add.s32 	%r173, %r173, 1;
	add.s32 	%r172, %r172, 1;
	setp.ne.s32 	%p24, %r172, 0;
	add.s32 	%r171, %r171, 1;
	add.s32 	%r170, %r170, %r57;
	@%p24 bra 	$L__BB0_59;
$L__BB0_103:
	add.s32 	%r153, %r58, -10;
	setp.le.s32 	%p74, %r1, %r153;
	@%p74 bra 	$L__BB0_105;
	st.local.u32 	[%rd4], %r1;
	st.local.f64 	[%rd4+8], %fd350;
	st.local.v2.f64 	[%rd4+16], {%fd351, %fd352};
	mov.u64 	%rd126, $str$6;
	cvta.global.u64 	%rd127, %rd126;
	add.u64 	%rd128, %SP, 0;
	{ // callseq 20, 0
	.param .b64 param0;
	st.param.b64 	[param0], %rd127;
	.param .b64 param1;
	st.param.b64 	[param1], %rd128;
	.param .b32 retval0;
	call.uni (retval0), 
	vprintf, 
	(
	param0, 
	param1
	);
	ld.param.b32 	%r154, [retval0];
	} // callseq 20
$L__BB0_105:
	ld.param.u64 	%rd135, [calculate_forces_param_5];
	cvta.to.global.u64 	%rd129, %rd135;
	mul.wide.s32 	%rd130, %r1, 24;
	add.s64 	%rd131, %rd129, %rd130;
	atom.global.add.f64 	%fd323, [%rd131], %fd350;
	atom.global.add.f64 	%fd324, [%rd131+8], %fd351;
	atom.global.add.f64 	%fd325, [%rd131+16], %fd352;
$L__BB0_106:
	ret;

}


// ===== COMPILED SASS (sm_100) =====

	.target	sm_100

	.elftype	@"ET_EXEC"


//--------------------- .note.nv.tkinfo           --------------------------
	.section	.note.nv.tkinfo,"",@"SHT_NOTE"
	.sectionflags	@"SHF_NOTE_NV_TKINFO"
	.tkinfo
        /*0018*/ 	.word	0x00000002
        /*0030*/ 	.string	""
        /*0030*/ 	.string	"ptxas"
        /*0030*/ 	.string	"Cuda compilation tools, release 13.0, V13.0.88"
        /*0030*/ 	.string	"Build cuda_13.0.r13.0/compiler.36424714_0"
        /*0030*/ 	.string	"-arch sm_100 -m 64 "



//--------------------- .note.nv.cuinfo           --------------------------
	.section	.note.nv.cuinfo,"",@"SHT_NOTE"
	.sectionflags	@"SHF_NOTE_NV_CUINFO"
        /*0018*/ 	.short	0x0002
        /*001a*/ 	.short	0x0064
        /*001c*/ 	.short	0x0082
	.zero		2


//--------------------- .nv.info                  --------------------------
	.section	.nv.info,"",@"SHT_CUDA_INFO"
	.align	4


	//----- nvinfo : EIATTR_REGCOUNT
	.align		4
        /*0000*/ 	.byte	0x04, 0x2f
        /*0002*/ 	.short	(.L_8 - .L_7)
	.align		4
.L_7:
        /*0004*/ 	.word	index@(calculate_forces)
        /*0008*/ 	.word	0x00000048


	//----- nvinfo : EIATTR_FRAME_SIZE
	.align		4
.L_8:
        /*000c*/ 	.byte	0x04, 0x11
        /*000e*/ 	.short	(.L_10 - .L_9)
	.align		4
.L_9:
        /*0010*/ 	.word	index@($__internal_3_$__cuda_sm20_dsqrt_rn_f64_mediumpath_v1)
        /*0014*/ 	.word	0x00000020


	//----- nvinfo : EIATTR_FRAME_SIZE
	.align		4
.L_10:
        /*0018*/ 	.byte	0x04, 0x11
        /*001a*/ 	.short	(.L_12 - .L_11)
	.align		4
.L_11:
        /*001c*/ 	.word	index@($__internal_2_$__cuda_sm20_drsqrt_f64_slowpath_v2)
        /*0020*/ 	.word	0x00000020


	//----- nvinfo : EIATTR_FRAME_SIZE
	.align		4
.L_12:
        /*0024*/ 	.byte	0x04, 0x11
        /*0026*/ 	.short	(.L_14 - .L_13)
	.align		4
.L_13:
        /*0028*/ 	.word	index@($__internal_1_$__cuda_sm20_div_rn_f64_full)
        /*002c*/ 	.word	0x00000020


	//----- nvinfo : EIATTR_FRAME_SIZE
	.align		4
.L_14:
        /*0030*/ 	.byte	0x04, 0x11
        /*0032*/ 	.short	(.L_16 - .L_15)
	.align		4
.L_15:
        /*0034*/ 	.word	index@($__internal_0_$__cuda_sm20_dblrcp_rn_slowpath_v3)
        /*0038*/ 	.word	0x00000020


	//----- nvinfo : EIATTR_FRAME_SIZE
	.align		4
.L_16:
        /*003c*/ 	.byte	0x04, 0x11
        /*003e*/ 	.short	(.L_18 - .L_17)
	.align		4
.L_17:
        /*0040*/ 	.word	index@(calculate_forces)
        /*0044*/ 	.word	0x00000020


	//----- nvinfo : EIATTR_MIN_STACK_SIZE
	.align		4
.L_18:
        /*0048*/ 	.byte	0x04, 0x12
        /*004a*/ 	.short	(.L_20 - .L_19)
	.align		4
.L_19:
        /*004c*/ 	.word	index@(calculate_forces)
        /*0050*/ 	.word	0x00000020
.L_20:


//--------------------- .nv.compat                --------------------------
	.section	.nv.compat,"",@"SHT_CUDA_COMPAT_INFO"
	.align	4
        /*0000*/ 	.byte	0x02, 0x09, 0x00, 0x00, 0x02, 0x02, 0x01, 0x00, 0x02, 0x05, 0x05, 0x00, 0x03, 0x07, 0x01, 0x01
        /*0010*/ 	.byte	0x02, 0x03, 0x00, 0x00, 0x02, 0x06, 0x01, 0x00, 0x04, 0x0b, 0x08, 0x00, 0x01, 0x00, 0x00, 0x00
        /*0020*/ 	.byte	0x00, 0x00, 0x00, 0x00


//--------------------- .nv.info.calculate_forces --------------------------
	.section	.nv.info.calculate_forces,"",@"SHT_CUDA_INFO"
	.sectionflags	@""
	.align	4


	//----- nvinfo : EIATTR_CUDA_API_VERSION
	.align		4
        /*0000*/ 	.byte	0x04, 0x37
        /*0002*/ 	.short	(.L_22 - .L_21)
.L_21:
        /*0004*/ 	.word	0x00000082


	//----- nvinfo : EIATTR_KPARAM_INFO
	.align		4
.L_22:
        /*0008*/ 	.byte	0x04, 0x17
        /*000a*/ 	.short	(.L_24 - .L_23)
.L_23:
        /*000c*/ 	.word	0x00000000
        /*0010*/ 	.short	0x0011
        /*0012*/ 	.short	0x0078
        /*0014*/ 	.byte	0x00, 0xf5, 0x21, 0x00


	//----- nvinfo : EIATTR_KPARAM_INFO
	.align		4
.L_24:
        /*0018*/ 	.byte	0x04, 0x17
        /*001a*/ 	.short	(.L_26 - .L_25)
.L_25:
        /*001c*/ 	.word	0x00000000
        /*0020*/ 	.short	0x0010
        /*0022*/ 	.short	0x0070
        /*0024*/ 	.byte	0x00, 0xf0, 0x21, 0x00


	//----- nvinfo : EIATTR_KPARAM_INFO
	.align		4
.L_26:
        /*0028*/ 	.byte	0x04, 0x17
        /*002a*/ 	.short	(.L_28 - .L_27)
.L_27:
        /*002c*/ 	.word	0x00000000
        /*0030*/ 	.short	0x000f
        /*0032*/ 	.short	0x0068
        /*0034*/ 	.byte	0x00, 0xf5, 0x21, 0x00


	//----- nvinfo : EIATTR_KPARAM_INFO
	.align		4
.L_28:
        /*0038*/ 	.byte	0x04, 0x17
        /*003a*/ 	.short	(.L_30 - .L_29)
.L_29:
        /*003c*/ 	.word	0x00000000
        /*0040*/ 	.short	0x000e
        /*0042*/ 	.short	0x0060
        /*0044*/ 	.byte	0x00, 0xf5, 0x21, 0x00


	//----- nvinfo : EIATTR_KPARAM_INFO
	.align		4
.L_30:
        /*0048*/ 	.byte	0x04, 0x17
        /*004a*/ 	.short	(.L_32 - .L_31)
.L_31:
        /*004c*/ 	.word	0x00000000
        /*0050*/ 	.short	0x000d
        /*0052*/ 	.short	0x0058
        /*0054*/ 	.byte	0x00, 0xf0, 0x11, 0x00


	//----- nvinfo : EIATTR_KPARAM_INFO
	.align		4
.L_32:
        /*0058*/ 	.byte	0x04, 0x17
        /*005a*/ 	.short	(.L_34 - .L_33)
.L_33:
        /*005c*/ 	.word	0x00000000
        /*0060*/ 	.short	0x000c
        /*0062*/ 	.short	0x0055
        /*0064*/ 	.byte	0x00, 0xf0, 0x05, 0x00


	//----- nvinfo : EIATTR_KPARAM_INFO
	.align		4
.L_34:
        /*0068*/ 	.byte	0x04, 0x17
        /*006a*/ 	.short	(.L_36 - .L_35)
.L_35:
        /*006c*/ 	.word	0x00000000
        /*0070*/ 	.short	0x000b
        /*0072*/ 	.short	0x0054
        /*0074*/ 	.byte	0x00, 0xf0, 0x05, 0x00


	//----- nvinfo : EIATTR_KPARAM_INFO
	.align		4
.L_36:
        /*0078*/ 	.byte	0x04, 0x17
        /*007a*/ 	.short	(.L_38 - .L_37)
.L_37:
        /*007c*/ 	.word	0x00000000
        /*0080*/ 	.short	0x000a
        /*0082*/ 	.short	0x0050
        /*0084*/ 	.byte	0x00, 0xf0, 0x11, 0x00


	//----- nvinfo : EIATTR_KPARAM_INFO
	.align		4
.L_38:
        /*0088*/ 	.byte	0x04, 0x17
        /*008a*/ 	.short	(.L_40 - .L_39)
.L_39:
        /*008c*/ 	.word	0x00000000
        /*0090*/ 	.short	0x0009
        /*0092*/ 	.short	0x0048
        /*0094*/ 	.byte	0x00, 0xf0, 0x21, 0x00


	//----- nvinfo : EIATTR_KPARAM_INFO
	.align		4
.L_40:
        /*0098*/ 	.byte	0x04, 0x17
        /*009a*/ 	.short	(.L_42 - .L_41)
.L_41:
        /*009c*/ 	.word	0x00000000
        /*00a0*/ 	.short	0x0008
        /*00a2*/ 	.short	0x0040
        /*00a4*/ 	.byte	0x00, 0xf0, 0x21, 0x00


	//----- nvinfo : EIATTR_KPARAM_INFO
	.align		4
.L_42:
        /*00a8*/ 	.byte	0x04, 0x17
        /*00aa*/ 	.short	(.L_44 - .L_43)
.L_43:
        /*00ac*/ 	.word	0x00000000
        /*00b0*/ 	.short	0x0007
        /*00b2*/ 	.short	0x0038
        /*00b4*/ 	.byte	0x00, 0xf0, 0x21, 0x00


	//----- nvinfo : EIATTR_KPARAM_INFO
	.align		4
.L_44:
        /*00b8*/ 	.byte	0x04, 0x17
        /*00ba*/ 	.short	(.L_46 - .L_45)
.L_45:
        /*00bc*/ 	.word	0x00000000
        /*00c0*/ 	.short	0x0006
        /*00c2*/ 	.short	0x0030
        /*00c4*/ 	.byte	0x00, 0xf0, 0x11, 0x00


	//----- nvinfo : EIATTR_KPARAM_INFO
	.align		4
.L_46:
        /*00c8*/ 	.byte	0x04, 0x17
        /*00ca*/ 	.short	(.L_48 - .L_47)
.L_47:
        /*00cc*/ 	.word	0x00000000
        /*00d0*/ 	.short	0x0005
        /*00d2*/ 	.short	0x0028
        /*00d4*/ 	.byte	0x00, 0xf5, 0x21, 0x00


	//----- nvinfo : EIATTR_KPARAM_INFO
	.align		4
.L_48:
        /*00d8*/ 	.byte	0x04, 0x17
        /*00da*/ 	.short	(.L_50 - .L_49)
.L_49:
        /*00dc*/ 	.word	0x00000000
        /*00e0*/ 	.short	0x0004
        /*00e2*/ 	.short	0x0020
        /*00e4*/ 	.byte	0x00, 0xf0, 0x11, 0x00


	//----- nvinfo : EIATTR_KPARAM_INFO
	.align		4
.L_50:
        /*00e8*/ 	.byte	0x04, 0x17
        /*00ea*/ 	.short	(.L_52 - .L_51)
.L_51:
        /*00ec*/ 	.word	0x00000000
        /*00f0*/ 	.short	0x0003
        /*00f2*/ 	.short	0x0018
        /*00f4*/ 	.byte	0x00, 0xf5, 0x21, 0x00


	//----- nvinfo : EIATTR_KPARAM_INFO
	.align		4
.L_52:
        /*00f8*/ 	.byte	0x04, 0x17
        /*00fa*/ 	.short	(.L_54 - .L_53)
.L_53:
        /*00fc*/ 	.word	0x00000000
        /*0100*/ 	.short	0x0002
        /*0102*/ 	.short	0x0010
        /*0104*/ 	.byte	0x00, 0xf5, 0x21, 0x00


	//----- nvinfo : EIATTR_KPARAM_INFO
	.align		4
.L_54:
        /*0108*/ 	.byte	0x04, 0x17
        /*010a*/ 	.short	(.L_56 - .L_55)
.L_55:
        /*010c*/ 	.word	0x00000000
        /*0110*/ 	.short	0x0001
        /*0112*/ 	.short	0x0008
        /*0114*/ 	.byte	0x00, 0xf5, 0x21, 0x00


	//----- nvinfo : EIATTR_KPARAM_INFO
	.align		4
.L_56:
        /*0118*/ 	.byte	0x04, 0x17
        /*011a*/ 	.short	(.L_58 - .L_57)
.L_57:
        /*011c*/ 	.word	0x00000000
        /*0120*/ 	.short	0x0000
        /*0122*/ 	.short	0x0000
        /*0124*/ 	.byte	0x00, 0xf5, 0x21, 0x00


	//----- nvinfo : EIATTR_SPARSE_MMA_MASK
	.align		4
.L_58:
        /*0128*/ 	.byte	0x03, 0x50
        /*012a*/ 	.short	0x0000


	//----- nvinfo : EIATTR_MAXREG_COUNT
	.align		4
        /*012c*/ 	.byte	0x03, 0x1b
        /*012e*/ 	.short	0x00ff


	//----- nvinfo : EIATTR_EXTERNS
	.align		4
        /*0130*/ 	.byte	0x04, 0x0f
        /*0132*/ 	.short	(.L_60 - .L_59)


	//   ....[0]....
	.align		4
.L_59:
        /*0134*/ 	.word	index@(vprintf)


	//----- nvinfo : EIATTR_MERCURY_ISA_VERSION
	.align		4
.L_60:
        /*0138*/ 	.byte	0x03, 0x5f
        /*013a*/ 	.short	0x0101


	//----- nvinfo : EIATTR_INT_WARP_WIDE_INSTR_OFFSETS
	.align		4
        /*013c*/ 	.byte	0x04, 0x31
        /*013e*/ 	.short	(.L_62 - .L_61)


	//   ....[0]....
.L_61:
        /*0140*/ 	.word	0x00002d10


	//   ....[1]....
        /*0144*/ 	.word	0x00002e00


	//   ....[2]....
        /*0148*/ 	.word	0x000045f0


	//   ....[3]....
        /*014c*/ 	.word	0x000046e0


	//   ....[4]....
        /*0150*/ 	.word	0x00005970


	//   ....[5]....
        /*0154*/ 	.word	0x00005a60


	//   ....[6]....
        /*0158*/ 	.word	0x00008a70


	//   ....[7]....
        /*015c*/ 	.word	0x00008b60


	//----- nvinfo : EIATTR_VRC_CTA_INIT_COUNT
	.align		4
.L_62:
        /*0160*/ 	.byte	0x02, 0x4a
	.zero		1
	.zero		1


	//----- nvinfo : EIATTR_SYSCALL_OFFSETS
	.align		4
        /*0164*/ 	.byte	0x04, 0x46
        /*0166*/ 	.short	(.L_64 - .L_63)


	//   ....[0]....
.L_63:
        /*0168*/ 	.word	0x00000170


	//   ....[1]....
        /*016c*/ 	.word	0x00001290


	//   ....[2]....
        /*0170*/ 	.word	0x00001960


	//   ....[3]....
        /*0174*/ 	.word	0x00002340


	//   ....[4]....
        /*0178*/ 	.word	0x000029c0


	//   ....[5]....
        /*017c*/ 	.word	0x00002c50


	//   ....[6]....
        /*0180*/ 	.word	0x00003de0


	//   ....[7]....
        /*0184*/ 	.word	0x00003ee0


	//   ....[8]....
        /*0188*/ 	.word	0x00004190


	//   ....[9]....
        /*018c*/ 	.word	0x000043e0


	//   ....[10]....
        /*0190*/ 	.word	0x00004aa0


	//   ....[11]....
        /*0194*/ 	.word	0x000057b0


	//   ....[12]....
        /*0198*/ 	.word	0x00006360


	//   ....[13]....
        /*019c*/ 	.word	0x00006950


	//   ....[14]....
        /*01a0*/ 	.word	0x00006c00


	//   ....[15]....
        /*01a4*/ 	.word	0x00007b00


	//   ....[16]....
        /*01a8*/ 	.word	0x00007bf0


	//   ....[17]....
        /*01ac*/ 	.word	0x00008560


	//   ....[18]....
        /*01b0*/ 	.word	0x000086f0


	//   ....[19]....
        /*01b4*/ 	.word	0x000089a0


	//   ....[20]....
        /*01b8*/ 	.word	0x00008da0


	//----- nvinfo : EIATTR_EXIT_INSTR_OFFSETS
	.align		4
.L_64:
        /*01bc*/ 	.byte	0x04, 0x1c
        /*01be*/ 	.short	(.L_66 - .L_65)


	//   ....[0]....
.L_65:
        /*01c0*/ 	.word	0x000001b0


	//   ....[1]....
        /*01c4*/ 	.word	0x00000240


	//   ....[2]....
        /*01c8*/ 	.word	0x00008e70


	//----- nvinfo : EIATTR_CRS_STACK_SIZE
	.align		4
.L_66:
        /*01cc*/ 	.byte	0x04, 0x1e
        /*01ce*/ 	.short	(.L_68 - .L_67)
.L_67:
        /*01d0*/ 	.word	0x00000000


	//----- nvinfo : EIATTR_CBANK_PARAM_SIZE
	.align		4
.L_68:
        /*01d4*/ 	.byte	0x03, 0x19
        /*01d6*/ 	.short	0x0080


	//----- nvinfo : EIATTR_PARAM_CBANK
	.align		4
        /*01d8*/ 	.byte	0x04, 0x0a
        /*01da*/ 	.short	(.L_70 - .L_69)
	.align		4
.L_69:
        /*01dc*/ 	.word	index@(.nv.constant0.calculate_forces)
        /*01e0*/ 	.short	0x0380
        /*01e2*/ 	.short	0x0080


	//----- nvinfo : EIATTR_SW_WAR
	.align		4
.L_70:
        /*01e4*/ 	.byte	0x04, 0x36
        /*01e6*/ 	.short	(.L_72 - .L_71)
.L_71:
        /*01e8*/ 	.word	0x00000008
.L_72:


//--------------------- .nv.callgraph             --------------------------
	.section	.nv.callgraph,"",@"SHT_CUDA_CALLGRAPH"
	.align	4
	.sectionentsize	8
	.align		4
        /*0000*/ 	.word	0x00000000
	.align		4
        /*0004*/ 	.word	0xffffffff
	.align		4
        /*0008*/ 	.word	index@(calculate_forces)
	.align		4
        /*000c*/ 	.word	index@(vprintf)
	.align		4
        /*0010*/ 	.word	0x00000000
	.align		4
        /*0014*/ 	.word	0xfffffffe
	.align		4
        /*0018*/ 	.word	0x00000000
	.align		4
        /*001c*/ 	.word	0xfffffffd
	.align		4
        /*0020*/ 	.word	0x00000000
	.align		4
        /*0024*/ 	.word	0xfffffffc


//--------------------- .nv.constant4             --------------------------
	.section	.nv.constant4,"a",@progbits
	.align	8
	.align		8
.nv.constant4:
        /*0000*/ 	.dword	vprintf
	.align		8
        /*0008*/ 	.dword	$str
	.align		8
        /*0010*/ 	.dword	$str$1
	.align		8
        /*0018*/ 	.dword	$str$2
	.align		8
        /*0020*/ 	.dword	$str$3
	.align		8
        /*0028*/ 	.dword	$str$4
	.align		8
        /*0030*/ 	.dword	$str$5
	.align		8
        /*0038*/ 	.dword	$str$6


//--------------------- .text.calculate_forces    --------------------------
	.section	.text.calculate_forces,"ax",@progbits
	.align	128
        .global         calculate_forces
        .type           calculate_forces,@function
        .size           calculate_forces,(.L_x_192 - calculate_forces)
        .other          calculate_forces,@"STO_CUDA_ENTRY STV_DEFAULT"
calculate_forces:
.text.calculate_forces:
[----:B------:R-:W0:Y:S01]  /*0000*/  LDC R1, c[0x0][0x37c] ;  /* 0x0000df00ff017b82 */ /* 0x000e220000000800 */
[----:B------:R-:W1:Y:S07]  /*0010*/  S2R R3, SR_TID.X ;  /* 0x0000000000037919 */ /* 0x000e6e0000002100 */
[----:B------:R-:W1:Y:S01]  /*0020*/  S2UR UR6, SR_CTAID.X ;  /* 0x00000000000679c3 */ /* 0x000e620000002500 */
[----:B------:R-:W2:Y:S01]  /*0030*/  LDCU UR5, c[0x0][0x2fc] ;  /* 0x00005f80ff0577ac */ /* 0x000ea20008000800 */
[----:B0-----:R-:W-:Y:S01]  /*0040*/  VIADD R1, R1, 0xffffffe0 ;  /* 0xffffffe001017836 */ /* 0x001fe20000000000 */
[----:B------:R-:W-:Y:S01]  /*0050*/  BSSY.RECONVERGENT B6, `(.L_x_0) ;  /* 0x0000013000067945 */ /* 0x000fe20003800200 */
[----:B------:R-:W0:Y:S04]  /*0060*/  LDCU UR4, c[0x0][0x2f8] ;  /* 0x00005f00ff0477ac */ /* 0x000e280008000800 */
[----:B------:R-:W3:Y:S01]  /*0070*/  LDC R24, c[0x0][0x360] ;  /* 0x0000d800ff187b82 */ /* 0x000ee20000000800 */
[----:B0-----:R-:W-:-:S05]  /*0080*/  IADD3 R52, P1, PT, R1, UR4, RZ ;  /* 0x0000000401347c10 */ /* 0x001fca000ff3e0ff */
[----:B--2---:R-:W-:Y:S01]  /*0090*/  IMAD.X R2, RZ, RZ, UR5, P1 ;  /* 0x00000005ff027e24 */ /* 0x004fe200088e06ff */
[----:B-1----:R-:W-:Y:S01]  /*00a0*/  LOP3.LUT P0, R54, R3, UR6, RZ, 0xfc, !PT ;  /* 0x0000000603367c12 */ /* 0x002fe2000f80fcff */
[----:B---3--:R-:W-:-:S12]  /*00b0*/  IMAD R24, R24, UR6, R3 ;  /* 0x0000000618187c24 */ /* 0x008fd8000f8e0203 */
[----:B------:R-:W-:Y:S05]  /*00c0*/  @P0 BRA `(.L_x_1) ;  /* 0x00000000002c0947 */ /* 0x000fea0003800000 */
[----:B------:R-:W0:Y:S01]  /*00d0*/  LDC R10, c[0x0][0x3b0] ;  /* 0x0000ec00ff0a7b82 */ /* 0x000e220000000800 */
[----:B------:R-:W-:Y:S01]  /*00e0*/  MOV R0, 0x0 ;  /* 0x0000000000007802 */ /* 0x000fe20000000f00 */
[----:B------:R-:W1:Y:S01]  /*00f0*/  LDCU.64 UR4, c[0x4][0x8] ;  /* 0x01000100ff0477ac */ /* 0x000e620008000a00 */
[----:B------:R-:W-:Y:S02]  /*0100*/  IMAD.MOV.U32 R6, RZ, RZ, R52 ;  /* 0x000000ffff067224 */ /* 0x000fe400078e0034 */
[----:B------:R-:W-:-:S03]  /*0110*/  IMAD.MOV.U32 R7, RZ, RZ, R2 ;  /* 0x000000ffff077224 */ /* 0x000fc600078e0002 */
[----:B------:R2:W3:Y:S01]  /*0120*/  LDC.64 R8, c[0x4][R0] ;  /* 0x0100000000087b82 */ /* 0x0004e20000000a00 */
[----:B-1----:R-:W-:Y:S02]  /*0130*/  IMAD.U32 R4, RZ, RZ, UR4 ;  /* 0x00000004ff047e24 */ /* 0x002fe4000f8e00ff */
[----:B------:R-:W-:Y:S01]  /*0140*/  IMAD.U32 R5, RZ, RZ, UR5 ;  /* 0x00000005ff057e24 */ /* 0x000fe2000f8e00ff */
[----:B0-----:R2:W-:Y:S06]  /*0150*/  STL [R1], R10 ;  /* 0x0000000a01007387 */ /* 0x0015ec0000100800 */
[----:B------:R-:W-:-:S07]  /*0160*/  LEPC R20, `(.L_x_1) ;  /* 0x000000001014794e */ /* 0x000fce0000000000 */
[----:B--23--:R-:W-:Y:S05]  /*0170*/  CALL.ABS.NOINC R8 ;  /* 0x0000000008007343 */ /* 0x00cfea0003c00000 */
.L_x_1:
[----:B------:R-:W-:Y:S05]  /*0180*/  BSYNC.RECONVERGENT B6 ;  /* 0x0000000000067941 */ /* 0x000fea0003800200 */
.L_x_0:
[----:B------:R-:W0:Y:S02]  /*0190*/  LDC R25, c[0x0][0x3b0] ;  /* 0x0000ec00ff197b82 */ /* 0x000e240000000800 */
[----:B0-----:R-:W-:-:S13]  /*01a0*/  ISETP.GE.AND P0, PT, R24, R25, PT ;  /* 0x000000191800720c */ /* 0x001fda0003f06270 */
[----:B------:R-:W-:Y:S05]  /*01b0*/  @P0 EXIT ;  /* 0x000000000000094d */ /* 0x000fea0003800000 */
[----:B------:R-:W0:Y:S01]  /*01c0*/  LDC.64 R26, c[0x0][0x358] ;  /* 0x0000d600ff1a7b82 */ /* 0x000e220000000a00 */
[----:B------:R-:W1:Y:S02]  /*01d0*/  LDCU.64 UR4, c[0x0][0x3f8] ;  /* 0x00007f00ff0477ac */ /* 0x000e640008000a00 */
[----:B-1----:R-:W-:-:S04]  /*01e0*/  IADD3 R4, P0, PT, R24, UR4, RZ ;  /* 0x0000000418047c10 */ /* 0x002fc8000ff1e0ff */
[----:B------:R-:W-:Y:S02]  /*01f0*/  LEA.HI.X.SX32 R5, R24, UR5, 0x1, P0 ;  /* 0x0000000518057c11 */ /* 0x000fe400080f0eff */
[----:B0-----:R-:W-:Y:S02]  /*0200*/  R2UR UR6, R26 ;  /* 0x000000001a0672ca */ /* 0x001fe400000e0000 */
[----:B------:R-:W-:-:S13]  /*0210*/  R2UR UR7, R27 ;  /* 0x000000001b0772ca */ /* 0x000fda00000e0000 */
[----:B------:R-:W2:Y:S02]  /*0220*/  LDG.E.U8 R4, desc[UR6][R4.64] ;  /* 0x0000000604047981 */ /* 0x000ea4000c1e1100 */
[----:B--2---:R-:W-:-:S13]  /*0230*/  ISETP.NE.AND P0, PT, R4, RZ, PT ;  /* 0x000000ff0400720c */ /* 0x004fda0003f05270 */
[----:B------:R-:W-:Y:S05]  /*0240*/  @!P0 EXIT ;  /* 0x000000000000894d */ /* 0x000fea0003800000 */
[----:B------:R-:W-:Y:S01]  /*0250*/  ISETP.GE.AND P0, PT, R25, 0x1, PT ;  /* 0x000000011900780c */ /* 0x000fe20003f06270 */
[----:B------:R-:W-:Y:S01]  /*0260*/  BSSY B6, `(.L_x_2) ;  /* 0x00008a3000067945 */ /* 0x000fe20003800000 */
[----:B------:R-:W-:Y:S02]  /*0270*/  CS2R R22, SRZ ;  /* 0x0000000000167805 */ /* 0x000fe4000001ff00 */
[----:B------:R-:W-:Y:S02]  /*0280*/  CS2R R16, SRZ ;  /* 0x0000000000107805 */ /* 0x000fe4000001ff00 */
[----:B------:R-:W-:-:S07]  /*0290*/  CS2R R18, SRZ ;  /* 0x0000000000127805 */ /* 0x000fce000001ff00 */
[----:B------:R-:W-:Y:S05]  /*02a0*/  @!P0 BRA `(.L_x_3) ;  /* 0x0000008800788947 */ /* 0x000fea0003800000 */
[----:B------:R-:W0:Y:S01]  /*02b0*/  LDC R53, c[0x0][0x3a0] ;  /* 0x0000e800ff357b82 */ /* 0x000e220000000800 */
[C---:B------:R-:W-:Y:S02]  /*02c0*/  R2UR UR4, R26.reuse ;  /* 0x000000001a0472ca */ /* 0x040fe400000e0000 */
[C---:B------:R-:W-:Y:S02]  /*02d0*/  R2UR UR5, R27.reuse ;  /* 0x000000001b0572ca */ /* 0x040fe400000e0000 */
[C---:B------:R-:W-:Y:S02]  /*02e0*/  R2UR UR6, R26.reuse ;  /* 0x000000001a0672ca */ /* 0x040fe400000e0000 */
[C---:B------:R-:W-:Y:S01]  /*02f0*/  R2UR UR7, R27.reuse ;  /* 0x000000001b0772ca */ /* 0x040fe200000e0000 */
[----:B------:R-:W1:Y:S01]  /*0300*/  LDC.64 R4, c[0x0][0x380] ;  /* 0x0000e000ff047b82 */ /* 0x000e620000000a00 */
[----:B------:R-:W-:Y:S02]  /*0310*/  R2UR UR8, R26 ;  /* 0x000000001a0872ca */ /* 0x000fe400000e0000 */
[----:B------:R-:W-:-:S02]  /*0320*/  R2UR UR9, R27 ;  /* 0x000000001b0972ca */ /* 0x000fc400000e0000 */
[C---:B------:R-:W-:Y:S02]  /*0330*/  R2UR UR10, R26.reuse ;  /* 0x000000001a0a72ca */ /* 0x040fe400000e0000 */
[C---:B------:R-:W-:Y:S01]  /*0340*/  R2UR UR11, R27.reuse ;  /* 0x000000001b0b72ca */ /* 0x040fe200000e0000 */
[----:B------:R-:W2:Y:S01]  /*0350*/  LDC.64 R6, c[0x0][0x388] ;  /* 0x0000e200ff067b82 */ /* 0x000ea20000000a00 */
[C---:B------:R-:W-:Y:S02]  /*0360*/  R2UR UR12, R26.reuse ;  /* 0x000000001a0c72ca */ /* 0x040fe400000e0000 */
[C---:B------:R-:W-:Y:S02]  /*0370*/  R2UR UR13, R27.reuse ;  /* 0x000000001b0d72ca */ /* 0x040fe400000e0000 */
[----:B------:R-:W-:Y:S02]  /*0380*/  R2UR UR14, R26 ;  /* 0x000000001a0e72ca */ /* 0x000fe400000e0000 */
[----:B------:R-:W-:Y:S01]  /*0390*/  R2UR UR15, R27 ;  /* 0x000000001b0f72ca */ /* 0x000fe200000e0000 */
[----:B------:R-:W3:Y:S01]  /*03a0*/  LDC.64 R40, c[0x0][0x3f0] ;  /* 0x0000fc00ff287b82 */ /* 0x000ee20000000a00 */
[----:B0-----:R-:W-:Y:S01]  /*03b0*/  ISETP.GE.AND P0, PT, R53, 0x2, PT ;  /* 0x000000023500780c */ /* 0x001fe20003f06270 */
[----:B-1----:R-:W-:-:S04]  /*03c0*/  IMAD.WIDE R4, R24, 0x18, R4 ;  /* 0x0000001818047825 */ /* 0x002fc800078e0204 */
[----:B--2---:R-:W-:Y:S01]  /*03d0*/  IMAD.WIDE R6, R24, 0x18, R6 ;  /* 0x0000001818067825 */ /* 0x004fe200078e0206 */
[----:B------:R0:W5:Y:S01]  /*03e0*/  LDG.E.64 R28, desc[UR4][R4.64] ;  /* 0x00000004041c7981 */ /* 0x000162000c1e1b00 */
[----:B------:R-:W-:-:S03]  /*03f0*/  IADD3 R53, PT, PT, R53, -0x1, RZ ;  /* 0xffffffff35357810 */ /* 0x000fc60007ffe0ff */
[----:B------:R0:W5:Y:S01]  /*0400*/  LDG.E.64 R30, desc[UR6][R4.64+0x8] ;  /* 0x00000806041e7981 */ /* 0x000162000c1e1b00 */
[----:B---3--:R-:W-:-:S03]  /*0410*/  DMUL R40, R40, R40 ;  /* 0x0000002828287228 */ /* 0x008fc60000000000 */
[----:B------:R0:W5:Y:S04]  /*0420*/  LDG.E.64 R32, desc[UR8][R4.64+0x10] ;  /* 0x0000100804207981 */ /* 0x000168000c1e1b00 */
[----:B------:R0:W5:Y:S04]  /*0430*/  LDG.E.64 R34, desc[UR10][R6.64] ;  /* 0x0000000a06227981 */ /* 0x000168000c1e1b00 */
[----:B------:R0:W5:Y:S04]  /*0440*/  LDG.E.64 R36, desc[UR12][R6.64+0x8] ;  /* 0x0000080c06247981 */ /* 0x000168000c1e1b00 */
[----:B------:R0:W5:Y:S01]  /*0450*/  LDG.E.64 R38, desc[UR14][R6.64+0x10] ;  /* 0x0000100e06267981 */ /* 0x000162000c1e1b00 */
[----:B------:R-:W-:Y:S05]  /*0460*/  @!P0 BRA `(.L_x_4) ;  /* 0x0000002800b08947 */ /* 0x000fea0003800000 */
[----:B------:R-:W-:Y:S01]  /*0470*/  BSSY B9, `(.L_x_5) ;  /* 0x00002aa000097945 */ /* 0x000fe20003800000 */
[----:B------:R-:W-:Y:S01]  /*0480*/  CS2R R22, SRZ ;  /* 0x0000000000167805 */ /* 0x000fe2000001ff00 */
[----:B------:R-:W-:Y:S01]  /*0490*/  IMAD.MOV.U32 R25, RZ, RZ, RZ ;  /* 0x000000ffff197224 */ /* 0x000fe200078e00ff */
[----:B------:R-:W-:Y:S02]  /*04a0*/  CS2R R18, SRZ ;  /* 0x0000000000127805 */ /* 0x000fe4000001ff00 */
[----:B------:R-:W-:-:S07]  /*04b0*/  CS2R R16, SRZ ;  /* 0x0000000000107805 */ /* 0x000fce000001ff00 */
.L_x_56:
[----:B------:R-:W-:Y:S01]  /*04c0*/  ISETP.NE.AND P0, PT, R24, R25, PT ;  /* 0x000000191800720c */ /* 0x000fe20003f05270 */
[----:B------:R-:W-:Y:S05]  /*04d0*/  YIELD ;  /* 0x0000000000007946 */ /* 0x000fea0003800000 */
[----:B------:R-:W-:Y:S07]  /*04e0*/  BSSY.RECONVERGENT B8, `(.L_x_6) ;  /* 0x000029e000087945 */ /* 0x000fee0003800200 */
[----:B------:R-:W-:Y:S05]  /*04f0*/  @!P0 BRA `(.L_x_7) ;  /* 0x0000002800708947 */ /* 0x000fea0003800000 */
[----:B------:R-:W1:Y:S01]  /*0500*/  LDC R0, c[0x0][0x3d0] ;  /* 0x0000f400ff007b82 */ /* 0x000e620000000800 */
[----:B------:R-:W2:Y:S02]  /*0510*/  LDCU UR4, c[0x0][0x3d0] ;  /* 0x00007a00ff0477ac */ /* 0x000ea40008000800 */
[----:B--2---:R-:W-:Y:S01]  /*0520*/  IMAD.U32 R42, RZ, RZ, UR4 ;  /* 0x00000004ff2a7e24 */ /* 0x004fe2000f8e00ff */
[----:B-1----:R-:W-:-:S13]  /*0530*/  ISETP.NE.AND P0, PT, R0, RZ, PT ;  /* 0x000000ff0000720c */ /* 0x002fda0003f05270 */
[----:B------:R-:W-:Y:S05]  /*0540*/  @!P0 BRA `(.L_x_8) ;  /* 0x0000001000cc8947 */ /* 0x000fea0003800000 */
[----:B------:R-:W-:Y:S01]  /*0550*/  ISETP.NE.AND P0, PT, R0, 0x1, PT ;  /* 0x000000010000780c */ /* 0x000fe20003f05270 */
[----:B------:R-:W-:-:S12]  /*0560*/  BSSY.RECONVERGENT B7, `(.L_x_8) ;  /* 0x0000131000077945 */ /* 0x000fd80003800200 */
[----:B------:R-:W-:Y:S05]  /*0570*/  @!P0 BRA `(.L_x_9) ;  /* 0x0000000c00508947 */ /* 0x000fea0003800000 */
[----:B------:R-:W-:-:S13]  /*0580*/  ISETP.NE.AND P0, PT, R0, 0x2, PT ;  /* 0x000000020000780c */ /* 0x000fda0003f05270 */
[----:B------:R-:W-:Y:S05]  /*0590*/  @P0 BRA `(.L_x_10) ;  /* 0x0000000c00180947 */ /* 0x000fea0003800000 */
[----:B------:R-:W1:Y:S01]  /*05a0*/  LDC.64 R14, c[0x0][0x390] ;  /* 0x0000e400ff0e7b82 */ /* 0x000e620000000a00 */
[----:B------:R-:W2:Y:S01]  /*05b0*/  LDCU UR4, c[0x0][0x3a0] ;  /* 0x00007400ff0477ac */ /* 0x000ea20008000800 */
[C---:B------:R-:W-:Y:S02]  /*05c0*/  R2UR UR6, R26.reuse ;  /* 0x000000001a0672ca */ /* 0x040fe400000e0000 */
[C---:B------:R-:W-:Y:S02]  /*05d0*/  R2UR UR7, R27.reuse ;  /* 0x000000001b0772ca */ /* 0x040fe400000e0000 */
[----:B------:R-:W-:Y:S01]  /*05e0*/  R2UR UR5, R27 ;  /* 0x000000001b0572ca */ /* 0x000fe200000e0000 */
[----:B--2---:R-:W-:Y:S01]  /*05f0*/  IMAD R3, R25, UR4, RZ ;  /* 0x0000000419037c24 */ /* 0x004fe2000f8e02ff */
[----:B------:R-:W-:-:S03]  /*0600*/  R2UR UR4, R26 ;  /* 0x000000001a0472ca */ /* 0x000fc600000e0000 */
[----:B-1----:R-:W-:-:S06]  /*0610*/  IMAD.WIDE.U32 R14, R3, 0x18, R14 ;  /* 0x00000018030e7825 */ /* 0x002fcc00078e000e */
[----:B0-----:R-:W2:Y:S04]  /*0620*/  LDG.E.64 R6, desc[UR6][R14.64+0x8] ;  /* 0x000008060e067981 */ /* 0x001ea8000c1e1b00 */
[----:B------:R-:W3:Y:S04]  /*0630*/  LDG.E.64 R4, desc[UR4][R14.64] ;  /* 0x000000040e047981 */ /* 0x000ee8000c1e1b00 */
[----:B------:R-:W4:Y:S01]  /*0640*/  LDG.E.64 R8, desc[UR6][R14.64+0x10] ;  /* 0x000010060e087981 */ /* 0x000f22000c1e1b00 */
[----:B------:R-:W-:Y:S01]  /*0650*/  BSSY.RECONVERGENT B1, `(.L_x_11) ;  /* 0x0000022000017945 */ /* 0x000fe20003800200 */
[----:B--2--5:R-:W-:-:S02]  /*0660*/  DADD R6, R30, -R6 ;  /* 0x000000001e067229 */ /* 0x024fc40000000806 */
[----:B---3--:R-:W-:-:S06]  /*0670*/  DADD R4, R28, -R4 ;  /* 0x000000001c047229 */ /* 0x008fcc0000000804 */
[----:B------:R-:W-:Y:S02]  /*0680*/  DMUL R6, R6, R6 ;  /* 0x0000000606067228 */ /* 0x000fe40000000000 */
[----:B----4-:R-:W-:-:S06]  /*0690*/  DADD R8, R32, -R8 ;  /* 0x0000000020087229 */ /* 0x010fcc0000000808 */
[----:B------:R-:W-:-:S08]  /*06a0*/  DFMA R6, R4, R4, R6 ;  /* 0x000000040406722b */ /* 0x000fd00000000006 */
[----:B------:R-:W-:Y:S01]  /*06b0*/  DFMA R8, R8, R8, R6 ;  /* 0x000000080808722b */ /* 0x000fe20000000006 */
[----:B------:R-:W-:Y:S02]  /*06c0*/  IMAD.MOV.U32 R6, RZ, RZ, 0x0 ;  /* 0x00000000ff067424 */ /* 0x000fe400078e00ff */
[----:B------:R-:W-:-:S03]  /*06d0*/  IMAD.MOV.U32 R7, RZ, RZ, 0x3fd80000 ;  /* 0x3fd80000ff077424 */ /* 0x000fc600078e00ff */
[----:B------:R-:W0:Y:S04]  /*06e0*/  MUFU.RSQ64H R13, R9 ;  /* 0x00000009000d7308 */ /* 0x000e280000001c00 */
[----:B------:R-:W-:-:S05]  /*06f0*/  VIADD R12, R9, 0xfcb00000 ;  /* 0xfcb00000090c7836 */ /* 0x000fca0000000000 */
[----:B------:R-:W-:Y:S01]  /*0700*/  ISETP.GE.U32.AND P0, PT, R12, 0x7ca00000, PT ;  /* 0x7ca000000c00780c */ /* 0x000fe20003f06070 */
[----:B0-----:R-:W-:-:S08]  /*0710*/  DMUL R4, R12, R12 ;  /* 0x0000000c0c047228 */ /* 0x001fd00000000000 */
[----:B------:R-:W-:-:S08]  /*0720*/  DFMA R4, R8, -R4, 1 ;  /* 0x3ff000000804742b */ /* 0x000fd00000000804 */
[----:B------:R-:W-:Y:S02]  /*0730*/  DFMA R6, R4, R6, 0.5 ;  /* 0x3fe000000406742b */ /* 0x000fe40000000006 */
[----:B------:R-:W-:-:S08]  /*0740*/  DMUL R4, R12, R4 ;  /* 0x000000040c047228 */ /* 0x000fd00000000000 */
[----:B------:R-:W-:-:S08]  /*0750*/  DFMA R4, R6, R4, R12 ;  /* 0x000000040604722b */ /* 0x000fd0000000000c */
[----:B------:R-:W-:Y:S02]  /*0760*/  DMUL R20, R8, R4 ;  /* 0x0000000408147228 */ /* 0x000fe40000000000 */
[----:B------:R-:W-:Y:S01]  /*0770*/  VIADD R11, R5, 0xfff00000 ;  /* 0xfff00000050b7836 */ /* 0x000fe20000000000 */
[----:B------:R-:W-:-:S05]  /*0780*/  MOV R10, R4 ;  /* 0x00000004000a7202 */ /* 0x000fca0000000f00 */
[----:B------:R-:W-:-:S08]  /*0790*/  DFMA R42, R20, -R20, R8 ;  /* 0x80000014142a722b */ /* 0x000fd00000000008 */
[----:B------:R-:W-:Y:S01]  /*07a0*/  DFMA R6, R42, R10, R20 ;  /* 0x0000000a2a06722b */ /* 0x000fe20000000014 */
[----:B------:R-:W-:Y:S10]  /*07b0*/  @!P0 BRA `(.L_x_12) ;  /* 0x00000000002c8947 */ /* 0x000ff40003800000 */
[----:B------:R-:W-:Y:S01]  /*07c0*/  IMAD.MOV.U32 R10, RZ, RZ, R4 ;  /* 0x000000ffff0a7224 */ /* 0x000fe200078e0004 */
[----:B------:R-:W-:Y:S01]  /*07d0*/  MOV R3, R11 ;  /* 0x0000000b00037202 */ /* 0x000fe20000000f00 */
[----:B------:R-:W-:Y:S01]  /*07e0*/  IMAD.MOV.U32 R0, RZ, RZ, R12 ;  /* 0x000000ffff007224 */ /* 0x000fe200078e000c */
[----:B------:R-:W-:Y:S01]  /*07f0*/  MOV R12, 0x850 ;  /* 0x00000850000c7802 */ /* 0x000fe20000000f00 */
[----:B------:R-:W-:Y:S02]  /*0800*/  IMAD.MOV.U32 R6, RZ, RZ, R42 ;  /* 0x000000ffff067224 */ /* 0x000fe400078e002a */
[----:B------:R-:W-:Y:S02]  /*0810*/  IMAD.MOV.U32 R7, RZ, RZ, R43 ;  /* 0x000000ffff077224 */ /* 0x000fe400078e002b */
[----:B------:R-:W-:Y:S02]  /*0820*/  IMAD.MOV.U32 R4, RZ, RZ, R20 ;  /* 0x000000ffff047224 */ /* 0x000fe400078e0014 */
[----:B------:R-:W-:-:S07]  /*0830*/  IMAD.MOV.U32 R5, RZ, RZ, R21 ;  /* 0x000000ffff057224 */ /* 0x000fce00078e0015 */
[----:B------:R-:W-:Y:S05]  /*0840*/  CALL.REL.NOINC `($__internal_3_$__cuda_sm20_dsqrt_rn_f64_mediumpath_v1) ;  /* 0x00000090005c7944 */ /* 0x000fea0003c00000 */
[----:B------:R-:W-:Y:S02]  /*0850*/  IMAD.MOV.U32 R6, RZ, RZ, R0 ;  /* 0x000000ffff067224 */ /* 0x000fe400078e0000 */
[----:B------:R-:W-:-:S07]  /*0860*/  IMAD.MOV.U32 R7, RZ, RZ, R3 ;  /* 0x000000ffff077224 */ /* 0x000fce00078e0003 */
.L_x_12:
[----:B------:R-:W-:Y:S05]  /*0870*/  BSYNC.RECONVERGENT B1 ;  /* 0x0000000000017941 */ /* 0x000fea0003800200 */
.L_x_11:
[----:B------:R-:W0:Y:S01]  /*0880*/  MUFU.RCP64H R5, 299792384 ;  /* 0x41b1de7800057908 */ /* 0x000e220000001800 */
[----:B------:R-:W-:Y:S01]  /*0890*/  IMAD.MOV.U32 R10, RZ, RZ, 0x4a000000 ;  /* 0x4a000000ff0a7424 */ /* 0x000fe200078e00ff */
[----:B------:R-:W-:Y:S01]  /*08a0*/  FSETP.GEU.AND P1, PT, |R7|, 6.5827683646048100446e-37, PT ;  /* 0x036000000700780b */ /* 0x000fe20003f2e200 */
[----:B------:R-:W-:Y:S01]  /*08b0*/  IMAD.MOV.U32 R11, RZ, RZ, 0x41b1de78 ;  /* 0x41b1de78ff0b7424 */ /* 0x000fe200078e00ff */
[----:B------:R-:W-:Y:S01]  /*08c0*/  BSSY.RECONVERGENT B1, `(.L_x_13) ;  /* 0x0000014000017945 */ /* 0x000fe20003800200 */
[----:B------:R-:W-:-:S06]  /*08d0*/  IMAD.MOV.U32 R4, RZ, RZ, 0x1 ;  /* 0x00000001ff047424 */ /* 0x000fcc00078e00ff */
[----:B0-----:R-:W-:-:S08]  /*08e0*/  DFMA R8, R4, -R10, 1 ;  /* 0x3ff000000408742b */ /* 0x001fd0000000080a */
[----:B------:R-:W-:-:S08]  /*08f0*/  DFMA R8, R8, R8, R8 ;  /* 0x000000080808722b */ /* 0x000fd00000000008 */
[----:B------:R-:W-:-:S08]  /*0900*/  DFMA R8, R4, R8, R4 ;  /* 0x000000080408722b */ /* 0x000fd00000000004 */
[----:B------:R-:W-:-:S08]  /*0910*/  DFMA R4, R8, -R10, 1 ;  /* 0x3ff000000804742b */ /* 0x000fd0000000080a */
[----:B------:R-:W-:-:S08]  /*0920*/  DFMA R4, R8, R4, R8 ;  /* 0x000000040804722b */ /* 0x000fd00000000008 */
[----:B------:R-:W-:-:S08]  /*0930*/  DMUL R8, R4, R6 ;  /* 0x0000000604087228 */ /* 0x000fd00000000000 */
[----:B------:R-:W-:-:S08]  /*0940*/  DFMA R10, R8, -R10, R6 ;  /* 0x8000000a080a722b */ /* 0x000fd00000000006 */
[----:B------:R-:W-:-:S10]  /*0950*/  DFMA R4, R4, R10, R8 ;  /* 0x0000000a0404722b */ /* 0x000fd40000000008 */
[----:B------:R-:W-:-:S05]  /*0960*/  FFMA R0, RZ, 22.2336273193359375, R5 ;  /* 0x41b1de78ff007823 */ /* 0x000fca0000000005 */
[----:B------:R-:W-:-:S13]  /*0970*/  FSETP.GT.AND P0, PT, |R0|, 1.469367938527859385e-39, PT ;  /* 0x001000000000780b */ /* 0x000fda0003f04200 */
[----:B------:R-:W-:Y:S05]  /*0980*/  @P0 BRA P1, `(.L_x_14) ;  /* 0x00000000001c0947 */ /* 0x000fea0000800000 */
[----:B------:R-:W-:Y:S01]  /*0990*/  IMAD.MOV.U32 R4, RZ, RZ, R6 ;  /* 0x000000ffff047224 */ /* 0x000fe200078e0006 */
[----:B------:R-:W-:Y:S01]  /*09a0*/  MOV R3, R7 ;  /* 0x0000000700037202 */ /* 0x000fe20000000f00 */
[----:B------:R-:W-:Y:S01]  /*09b0*/  IMAD.MOV.U32 R6, RZ, RZ, 0x4a000000 ;  /* 0x4a000000ff067424 */ /* 0x000fe200078e00ff */
[----:B------:R-:W-:Y:S01]  /*09c0*/  MOV R0, 0x9f0 ;  /* 0x000009f000007802 */ /* 0x000fe20000000f00 */
[----:B------:R-:W-:-:S07]  /*09d0*/  IMAD.MOV.U32 R7, RZ, RZ, 0x41b1de78 ;  /* 0x41b1de78ff077424 */ /* 0x000fce00078e00ff */
[----:B------:R-:W-:Y:S05]  /*09e0*/  CALL.REL.NOINC `($__internal_1_$__cuda_sm20_div_rn_f64_full) ;  /* 0x0000008400d07944 */ /* 0x000fea0003c00000 */
[----:B------:R-:W-:-:S07]  /*09f0*/  IMAD.MOV.U32 R5, RZ, RZ, R3 ;  /* 0x000000ffff057224 */ /* 0x000fce00078e0003 */
.L_x_14:
[----:B------:R-:W-:Y:S05]  /*0a00*/  BSYNC.RECONVERGENT B1 ;  /* 0x0000000000017941 */ /* 0x000fea0003800200 */
.L_x_13:
[----:B------:R-:W0:Y:S01]  /*0a10*/  LDCU UR4, c[0x0][0x3cc] ;  /* 0x00007980ff0477ac */ /* 0x000e220008000800 */
[----:B------:R-:W1:Y:S01]  /*0a20*/  LDC.64 R10, c[0x0][0x3c8] ;  /* 0x0000f200ff0a7b82 */ /* 0x000e620000000a00 */
[----:B------:R-:W-:Y:S01]  /*0a30*/  IMAD.MOV.U32 R6, RZ, RZ, 0x1 ;  /* 0x00000001ff067424 */ /* 0x000fe200078e00ff */
[----:B------:R-:W-:Y:S01]  /*0a40*/  FSETP.GEU.AND P1, PT, |R5|, 6.5827683646048100446e-37, PT ;  /* 0x036000000500780b */ /* 0x000fe20003f2e200 */
[----:B------:R-:W-:Y:S01]  /*0a50*/  BSSY.RECONVERGENT B1, `(.L_x_15) ;  /* 0x0000015000017945 */ /* 0x000fe20003800200 */
[----:B0-----:R-:W1:Y:S03]  /*0a60*/  MUFU.RCP64H R7, UR4 ;  /* 0x0000000400077d08 */ /* 0x001e660008001800 */
[----:B-1----:R-:W-:-:S08]  /*0a70*/  DFMA R8, R6, -R10, 1 ;  /* 0x3ff000000608742b */ /* 0x002fd0000000080a */
[----:B------:R-:W-:-:S08]  /*0a80*/  DFMA R8, R8, R8, R8 ;  /* 0x000000080808722b */ /* 0x000fd00000000008 */
[----:B------:R-:W-:-:S08]  /*0a90*/  DFMA R8, R6, R8, R6 ;  /* 0x000000080608722b */ /* 0x000fd00000000006 */
[----:B------:R-:W-:-:S08]  /*0aa0*/  DFMA R6, R8, -R10, 1 ;  /* 0x3ff000000806742b */ /* 0x000fd0000000080a */
[----:B------:R-:W-:-:S08]  /*0ab0*/  DFMA R6, R8, R6, R8 ;  /* 0x000000060806722b */ /* 0x000fd00000000008 */
[----:B------:R-:W-:-:S08]  /*0ac0*/  DMUL R8, R6, R4 ;  /* 0x0000000406087228 */ /* 0x000fd00000000000 */
[----:B------:R-:W-:-:S08]  /*0ad0*/  DFMA R10, R8, -R10, R4 ;  /* 0x8000000a080a722b */ /* 0x000fd00000000004 */
[----:B------:R-:W-:-:S10]  /*0ae0*/  DFMA R6, R6, R10, R8 ;  /* 0x0000000a0606722b */ /* 0x000fd40000000008 */
[----:B------:R-:W-:-:S05]  /*0af0*/  FFMA R0, RZ, UR4, R7 ;  /* 0x00000004ff007c23 */ /* 0x000fca0008000007 */
[----:B------:R-:W-:-:S13]  /*0b00*/  FSETP.GT.AND P0, PT, |R0|, 1.469367938527859385e-39, PT ;  /* 0x001000000000780b */ /* 0x000fda0003f04200 */
[----:B------:R-:W-:Y:S05]  /*0b10*/  @P0 BRA P1, `(.L_x_16) ;  /* 0x0000000000200947 */ /* 0x000fea0000800000 */
[----:B------:R-:W0:Y:S01]  /*0b20*/  LDCU.64 UR4, c[0x0][0x3c8] ;  /* 0x00007900ff0477ac */ /* 0x000e220008000a00 */
[----:B------:R-:W-:Y:S01]  /*0b30*/  IMAD.MOV.U32 R3, RZ, RZ, R5 ;  /* 0x000000ffff037224 */ /* 0x000fe200078e0005 */
[----:B------:R-:W-:Y:S01]  /*0b40*/  MOV R0, 0xb80 ;  /* 0x00000b8000007802 */ /* 0x000fe20000000f00 */
[----:B0-----:R-:W-:Y:S01]  /*0b50*/  IMAD.U32 R6, RZ, RZ, UR4 ;  /* 0x00000004ff067e24 */ /* 0x001fe2000f8e00ff */
[----:B------:R-:W-:-:S07]  /*0b60*/  MOV R7, UR5 ;  /* 0x0000000500077c02 */ /* 0x000fce0008000f00 */
[----:B------:R-:W-:Y:S05]  /*0b70*/  CALL.REL.NOINC `($__internal_1_$__cuda_sm20_div_rn_f64_full) ;  /* 0x00000084006c7944 */ /* 0x000fea0003c00000 */
[----:B------:R-:W-:Y:S02]  /*0b80*/  IMAD.MOV.U32 R6, RZ, RZ, R4 ;  /* 0x000000ffff067224 */ /* 0x000fe400078e0004 */
[----:B------:R-:W-:-:S07]  /*0b90*/  IMAD.MOV.U32 R7, RZ, RZ, R3 ;  /* 0x000000ffff077224 */ /* 0x000fce00078e0003 */
.L_x_16:
[----:B------:R-:W-:Y:S05]  /*0ba0*/  BSYNC.RECONVERGENT B1 ;  /* 0x0000000000017941 */ /* 0x000fea0003800200 */
.L_x_15:
[----:B------:R-:W0:Y:S01]  /*0bb0*/  F2I.F64.TRUNC R6, R6 ;  /* 0x0000000600067311 */ /* 0x000e22000030d100 */
[C---:B------:R-:W-:Y:S02]  /*0bc0*/  R2UR UR6, R26.reuse ;  /* 0x000000001a0672ca */ /* 0x040fe400000e0000 */
[C---:B------:R-:W-:Y:S02]  /*0bd0*/  R2UR UR7, R27.reuse ;  /* 0x000000001b0772ca */ /* 0x040fe400000e0000 */
[----:B------:R-:W-:Y:S02]  /*0be0*/  R2UR UR4, R26 ;  /* 0x000000001a0472ca */ /* 0x000fe400000e0000 */
[----:B------:R-:W-:Y:S02]  /*0bf0*/  R2UR UR5, R27 ;  /* 0x000000001b0572ca */ /* 0x000fe400000e0000 */
[----:B0-----:R-:W-:-:S04]  /*0c00*/  VIMNMX R0, PT, PT, RZ, R6, !PT ;  /* 0x00000006ff007248 */ /* 0x001fc80007fe0100 */
[----:B------:R-:W-:-:S05]  /*0c10*/  VIMNMX R3, PT, PT, R53, R0, PT ;  /* 0x0000000035037248 */ /* 0x000fca0003fe0100 */
[----:B------:R-:W-:-:S05]  /*0c20*/  IMAD.WIDE R14, R3, 0x18, R14 ;  /* 0x00000018030e7825 */ /* 0x000fca00078e020e */
[----:B------:R-:W2:Y:S04]  /*0c30*/  LDG.E.64 R8, desc[UR6][R14.64+0x8] ;  /* 0x000008060e087981 */ /* 0x000ea8000c1e1b00 */
[----:B------:R-:W3:Y:S04]  /*0c40*/  LDG.E.64 R4, desc[UR4][R14.64] ;  /* 0x000000040e047981 */ /* 0x000ee8000c1e1b00 */
[----:B------:R-:W4:Y:S01]  /*0c50*/  LDG.E.64 R10, desc[UR6][R14.64+0x10] ;  /* 0x000010060e0a7981 */ /* 0x000f22000c1e1b00 */
[----:B------:R-:W-:Y:S01]  /*0c60*/  IMAD.MOV.U32 R6, RZ, RZ, 0x0 ;  /* 0x00000000ff067424 */ /* 0x000fe200078e00ff */
[----:B------:R-:W-:Y:S01]  /*0c70*/  BSSY.RECONVERGENT B1, `(.L_x_17) ;  /* 0x0000021000017945 */ /* 0x000fe20003800200 */
[----:B------:R-:W-:Y:S01]  /*0c80*/  IMAD.MOV.U32 R7, RZ, RZ, 0x3fd80000 ;  /* 0x3fd80000ff077424 */ /* 0x000fe200078e00ff */
[----:B--2---:R-:W-:-:S02]  /*0c90*/  DADD R8, R30, -R8 ;  /* 0x000000001e087229 */ /* 0x004fc40000000808 */
[----:B---3--:R-:W-:-:S06]  /*0ca0*/  DADD R4, R28, -R4 ;  /* 0x000000001c047229 */ /* 0x008fcc0000000804 */
[----:B------:R-:W-:Y:S02]  /*0cb0*/  DMUL R8, R8, R8 ;  /* 0x0000000808087228 */ /* 0x000fe40000000000 */
[----:B----4-:R-:W-:-:S06]  /*0cc0*/  DADD R10, R32, -R10 ;  /* 0x00000000200a7229 */ /* 0x010fcc000000080a */
[----:B------:R-:W-:-:S08]  /*0cd0*/  DFMA R8, R4, R4, R8 ;  /* 0x000000040408722b */ /* 0x000fd00000000008 */
[----:B------:R-:W-:-:S06]  /*0ce0*/  DFMA R8, R10, R10, R8 ;  /* 0x0000000a0a08722b */ /* 0x000fcc0000000008 */
        /* <DEDUP_REMOVED lines=25> */
.L_x_18:
[----:B------:R-:W-:Y:S05]  /*0e80*/  BSYNC.RECONVERGENT B1 ;  /* 0x0000000000017941 */ /* 0x000fea0003800200 */
.L_x_17:
        /* <DEDUP_REMOVED lines=24> */
.L_x_20:
[----:B------:R-:W-:Y:S05]  /*1010*/  BSYNC.RECONVERGENT B1 ;  /* 0x0000000000017941 */ /* 0x000fea0003800200 */
.L_x_19:
        /* <DEDUP_REMOVED lines=25> */
.L_x_22:
[----:B------:R-:W-:Y:S05]  /*11b0*/  BSYNC.RECONVERGENT B1 ;  /* 0x0000000000017941 */ /* 0x000fea0003800200 */
.L_x_21:
[----:B------:R-:W0:Y:S02]  /*11c0*/  F2I.F64.TRUNC R6, R6 ;  /* 0x0000000600067311 */ /* 0x000e24000030d100 */
[----:B0-----:R-:W-:-:S04]  /*11d0*/  VIMNMX R42, PT, PT, RZ, R6, !PT ;  /* 0x00000006ff2a7248 */ /* 0x001fc80007fe0100 */
[----:B------:R-:W-:Y:S01]  /*11e0*/  VIMNMX R42, PT, PT, R53, R42, PT ;  /* 0x0000002a352a7248 */ /* 0x000fe20003fe0100 */
[----:B------:R-:W-:Y:S06]  /*11f0*/  BRA `(.L_x_23) ;  /* 0x00000004009c7947 */ /* 0x000fec0003800000 */
.L_x_10:
[----:B------:R-:W-:Y:S01]  /*1200*/  MOV R3, 0x0 ;  /* 0x0000000000037802 */ /* 0x000fe20000000f00 */
[----:B------:R1:W-:Y:S01]  /*1210*/  STL [R1], R0 ;  /* 0x0000000001007387 */ /* 0x0003e20000100800 */
[----:B------:R-:W2:Y:S01]  /*1220*/  LDCU.64 UR4, c[0x4][0x10] ;  /* 0x01000200ff0477ac */ /* 0x000ea20008000a00 */
[----:B0-----:R-:W-:Y:S01]  /*1230*/  IMAD.MOV.U32 R6, RZ, RZ, R52 ;  /* 0x000000ffff067224 */ /* 0x001fe200078e0034 */
[----:B------:R1:W0:Y:S01]  /*1240*/  LDC.64 R8, c[0x4][R3] ;  /* 0x0100000003087b82 */ /* 0x0002220000000a00 */
[----:B------:R-:W-:Y:S02]  /*1250*/  IMAD.MOV.U32 R7, RZ, RZ, R2 ;  /* 0x000000ffff077224 */ /* 0x000fe400078e0002 */
[----:B--2---:R-:W-:Y:S02]  /*1260*/  IMAD.U32 R4, RZ, RZ, UR4 ;  /* 0x00000004ff047e24 */ /* 0x004fe4000f8e00ff */
[----:B-1----:R-:W-:-:S07]  /*1270*/  IMAD.U32 R5, RZ, RZ, UR5 ;  /* 0x00000005ff057e24 */ /* 0x002fce000f8e00ff */
[----:B------:R-:W-:-:S07]  /*1280*/  LEPC R20, `(.L_x_24) ;  /* 0x000000001014794e */ /* 0x000fce0000000000 */
[----:B0----5:R-:W-:Y:S05]  /*1290*/  CALL.ABS.NOINC R8 ;  /* 0x0000000008007343 */ /* 0x021fea0003c00000 */
.L_x_24:
[----:B------:R-:W-:Y:S01]  /*12a0*/  HFMA2 R42, -RZ, RZ, 0, 0 ;  /* 0x00000000ff2a7431 */ /* 0x000fe200000001ff */
[----:B------:R-:W-:Y:S06]  /*12b0*/  BRA `(.L_x_23) ;  /* 0x00000004006c7947 */ /* 0x000fec0003800000 */
.L_x_9:
[----:B------:R-:W-:Y:S02]  /*12c0*/  IMAD.MOV.U32 R11, RZ, RZ, RZ ;  /* 0x000000ffff0b7224 */ /* 0x000fe400078e00ff */
[----:B------:R-:W-:-:S07]  /*12d0*/  IMAD.MOV.U32 R14, RZ, RZ, R53 ;  /* 0x000000ffff0e7224 */ /* 0x000fce00078e0035 */
.L_x_29:
[----:B------:R-:W-:-:S05]  /*12e0*/  IMAD.IADD R42, R14, 0x1, R11 ;  /* 0x000000010e2a7824 */ /* 0x000fca00078e020b */
[----:B------:R-:W-:-:S04]  /*12f0*/  SHF.R.U32.HI R42, RZ, 0x1, R42 ;  /* 0x00000001ff2a7819 */ /* 0x000fc8000001162a */
[----:B------:R-:W-:-:S04]  /*1300*/  ISETP.NE.AND P0, PT, R42, R14, PT ;  /* 0x0000000e2a00720c */ /* 0x000fc80003f05270 */
[----:B------:R-:W-:-:S13]  /*1310*/  ISETP.EQ.OR P0, PT, R42, R11, !P0 ;  /* 0x0000000b2a00720c */ /* 0x000fda0004702670 */
[----:B------:R-:W-:Y:S05]  /*1320*/  @P0 BRA `(.L_x_23) ;  /* 0x0000000400500947 */ /* 0x000fea0003800000 */
[----:B0-----:R-:W0:Y:S01]  /*1330*/  LDC.64 R4, c[0x0][0x390] ;  /* 0x0000e400ff047b82 */ /* 0x001e220000000a00 */
[----:B------:R-:W1:Y:S01]  /*1340*/  LDCU UR4, c[0x0][0x3a0] ;  /* 0x00007400ff0477ac */ /* 0x000e620008000800 */
[C---:B------:R-:W-:Y:S02]  /*1350*/  R2UR UR6, R26.reuse ;  /* 0x000000001a0672ca */ /* 0x040fe400000e0000 */
[C---:B------:R-:W-:Y:S02]  /*1360*/  R2UR UR7, R27.reuse ;  /* 0x000000001b0772ca */ /* 0x040fe400000e0000 */
[----:B------:R-:W-:Y:S01]  /*1370*/  R2UR UR5, R27 ;  /* 0x000000001b0572ca */ /* 0x000fe200000e0000 */
[----:B-1----:R-:W-:Y:S01]  /*1380*/  IMAD R3, R25, UR4, R42 ;  /* 0x0000000419037c24 */ /* 0x002fe2000f8e022a */
[----:B------:R-:W-:-:S03]  /*1390*/  R2UR UR4, R26 ;  /* 0x000000001a0472ca */ /* 0x000fc600000e0000 */
[----:B0-----:R-:W-:-:S06]  /*13a0*/  IMAD.WIDE.U32 R4, R3, 0x18, R4 ;  /* 0x0000001803047825 */ /* 0x001fcc00078e0004 */
[----:B------:R-:W2:Y:S04]  /*13b0*/  LDG.E.64 R8, desc[UR6][R4.64+0x8] ;  /* 0x0000080604087981 */ /* 0x000ea8000c1e1b00 */
[----:B------:R-:W3:Y:S04]  /*13c0*/  LDG.E.64 R6, desc[UR4][R4.64] ;  /* 0x0000000404067981 */ /* 0x000ee8000c1e1b00 */
[----:B------:R0:W4:Y:S01]  /*13d0*/  LDG.E.64 R12, desc[UR6][R4.64+0x10] ;  /* 0x00001006040c7981 */ /* 0x000122000c1e1b00 */
[----:B------:R-:W-:Y:S01]  /*13e0*/  BSSY.RECONVERGENT B1, `(.L_x_25) ;  /* 0x0000022000017945 */ /* 0x000fe20003800200 */
[----:B0-----:R-:W-:-:S02]  /*13f0*/  IMAD.MOV.U32 R4, RZ, RZ, 0x0 ;  /* 0x00000000ff047424 */ /* 0x001fc400078e00ff */
[----:B------:R-:W-:Y:S01]  /*1400*/  IMAD.MOV.U32 R5, RZ, RZ, 0x3fd80000 ;  /* 0x3fd80000ff057424 */ /* 0x000fe200078e00ff */
[----:B--2--5:R-:W-:Y:S02]  /*1410*/  DADD R8, R30, -R8 ;  /* 0x000000001e087229 */ /* 0x024fe40000000808 */
        /* <DEDUP_REMOVED lines=14> */
[----:B------:R-:W-:Y:S01]  /*1500*/  IADD3 R21, PT, PT, R5, -0x100000, RZ ;  /* 0xfff0000005157810 */ /* 0x000fe20007ffe0ff */
[----:B------:R-:W-:-:S05]  /*1510*/  IMAD.MOV.U32 R20, RZ, RZ, R4 ;  /* 0x000000ffff147224 */ /* 0x000fca00078e0004 */
        /* <DEDUP_REMOVED lines=14> */
.L_x_26:
[----:B------:R-:W-:Y:S05]  /*1600*/  BSYNC.RECONVERGENT B1 ;  /* 0x0000000000017941 */ /* 0x000fea0003800200 */
.L_x_25:
        /* <DEDUP_REMOVED lines=17> */
[----:B------:R-:W-:Y:S01]  /*1720*/  MOV R4, R6 ;  /* 0x0000000600047202 */ /* 0x000fe20000000f00 */
[----:B------:R-:W-:Y:S01]  /*1730*/  IMAD.MOV.U32 R3, RZ, RZ, R7 ;  /* 0x000000ffff037224 */ /* 0x000fe200078e0007 */
[----:B------:R-:W-:Y:S01]  /*1740*/  MOV R0, 0x1780 ;  /* 0x0000178000007802 */ /* 0x000fe20000000f00 */
[----:B------:R-:W-:Y:S02]  /*1750*/  IMAD.MOV.U32 R6, RZ, RZ, 0x4a000000 ;  /* 0x4a000000ff067424 */ /* 0x000fe400078e00ff */
[----:B------:R-:W-:-:S07]  /*1760*/  IMAD.MOV.U32 R7, RZ, RZ, 0x41b1de78 ;  /* 0x41b1de78ff077424 */ /* 0x000fce00078e00ff */
[----:B------:R-:W-:Y:S05]  /*1770*/  CALL.REL.NOINC `($__internal_1_$__cuda_sm20_div_rn_f64_full) ;  /* 0x00000078006c7944 */ /* 0x000fea0003c00000 */
[----:B------:R-:W-:-:S07]  /*1780*/  IMAD.MOV.U32 R5, RZ, RZ, R3 ;  /* 0x000000ffff057224 */ /* 0x000fce00078e0003 */
.L_x_28:
[----:B------:R-:W-:Y:S05]  /*1790*/  BSYNC.RECONVERGENT B1 ;  /* 0x0000000000017941 */ /* 0x000fea0003800200 */
.L_x_27:
[----:B------:R-:W0:Y:S01]  /*17a0*/  LDC.64 R8, c[0x0][0x3c8] ;  /* 0x0000f200ff087b82 */ /* 0x000e220000000a00 */
[----:B------:R-:W0:Y:S02]  /*17b0*/  I2F.F64.U32 R6, R42 ;  /* 0x0000002a00067312 */ /* 0x000e240000201800 */
[----:B0-----:R-:W-:Y:S02]  /*17c0*/  DMUL R12, R6, R8 ;  /* 0x00000008060c7228 */ /* 0x001fe40000000000 */
[----:B------:R-:W-:-:S06]  /*17d0*/  DMUL R8, R8, 0.5 ;  /* 0x3fe0000008087828 */ /* 0x000fcc0000000000 */
[----:B------:R-:W-:-:S08]  /*17e0*/  DADD R6, -R12, R4 ;  /* 0x000000000c067229 */ /* 0x000fd00000000104 */
[----:B------:R-:W-:-:S14]  /*17f0*/  DSETP.GEU.AND P0, PT, |R6|, R8, PT ;  /* 0x000000080600722a */ /* 0x000fdc0003f0e200 */
[----:B------:R-:W-:Y:S05]  /*1800*/  @!P0 BRA `(.L_x_23) ;  /* 0x0000000000188947 */ /* 0x000fea0003800000 */
[----:B------:R-:W-:-:S14]  /*1810*/  DSETP.GEU.AND P0, PT, R12, R4, PT ;  /* 0x000000040c00722a */ /* 0x000fdc0003f0e000 */
[C---:B------:R-:W-:Y:S02]  /*1820*/  @!P0 VIADD R11, R42.reuse, 0x1 ;  /* 0x000000012a0b8836 */ /* 0x040fe40000000000 */
[----:B------:R-:W-:-:S05]  /*1830*/  @P0 VIADD R14, R42, 0xffffffff ;  /* 0xffffffff2a0e0836 */ /* 0x000fca0000000000 */
[----:B------:R-:W-:-:S13]  /*1840*/  ISETP.GE.AND P0, PT, R11, R14, PT ;  /* 0x0000000e0b00720c */ /* 0x000fda0003f06270 */
[----:B------:R-:W-:Y:S05]  /*1850*/  @!P0 BRA `(.L_x_29) ;  /* 0xfffffff800a08947 */ /* 0x000fea000383ffff */
[----:B------:R-:W-:-:S07]  /*1860*/  MOV R42, R14 ;  /* 0x0000000e002a7202 */ /* 0x000fce0000000f00 */
.L_x_23:
[----:B------:R-:W-:Y:S05]  /*1870*/  BSYNC.RECONVERGENT B7 ;  /* 0x0000000000077941 */ /* 0x000fea0003800200 */
.L_x_8:
[----:B------:R-:W-:Y:S01]  /*1880*/  ISETP.NE.AND P0, PT, R25, 0x8, PT ;  /* 0x000000081900780c */ /* 0x000fe20003f05270 */
[----:B------:R-:W-:Y:S03]  /*1890*/  BSSY.RECONVERGENT B7, `(.L_x_30) ;  /* 0x000000e000077945 */ /* 0x000fe60003800200 */
[----:B------:R-:W-:-:S04]  /*18a0*/  ISETP.EQ.AND P1, PT, R54, RZ, !P0 ;  /* 0x000000ff3600720c */ /* 0x000fc80004722270 */
[----:B------:R-:W-:-:S09]  /*18b0*/  P2R R43, PR, RZ, 0x2 ;  /* 0x00000002ff2b7803 */ /* 0x000fd20000000000 */
[----:B------:R-:W-:Y:S05]  /*18c0*/  @!P1 BRA `(.L_x_31) ;  /* 0x0000000000289947 */ /* 0x000fea0003800000 */
        /* <DEDUP_REMOVED lines=10> */
.L_x_31:
[----:B------:R-:W-:Y:S05]  /*1970*/  BSYNC.RECONVERGENT B7 ;  /* 0x0000000000077941 */ /* 0x000fea0003800200 */
.L_x_30:
[----:B0-----:R-:W0:Y:S01]  /*1980*/  LDC.64 R4, c[0x0][0x390] ;  /* 0x0000e400ff047b82 */ /* 0x001e220000000a00 */
[----:B------:R-:W1:Y:S01]  /*1990*/  LDCU UR4, c[0x0][0x3a0] ;  /* 0x00007400ff0477ac */ /* 0x000e620008000800 */
[C---:B------:R-:W-:Y:S02]  /*19a0*/  R2UR UR6, R26.reuse ;  /* 0x000000001a0672ca */ /* 0x040fe400000e0000 */
[C---:B------:R-:W-:Y:S02]  /*19b0*/  R2UR UR7, R27.reuse ;  /* 0x000000001b0772ca */ /* 0x040fe400000e0000 */
[----:B------:R-:W-:Y:S01]  /*19c0*/  R2UR UR5, R27 ;  /* 0x000000001b0572ca */ /* 0x000fe200000e0000 */
[----:B-1----:R-:W-:Y:S01]  /*19d0*/  IMAD R3, R25, UR4, R42 ;  /* 0x0000000419037c24 */ /* 0x002fe2000f8e022a */
[----:B------:R-:W-:-:S03]  /*19e0*/  R2UR UR4, R26 ;  /* 0x000000001a0472ca */ /* 0x000fc600000e0000 */
[----:B0-----:R-:W-:-:S06]  /*19f0*/  IMAD.WIDE R4, R3, 0x18, R4 ;  /* 0x0000001803047825 */ /* 0x001fcc00078e0204 */
[----:B------:R-:W2:Y:S04]  /*1a00*/  LDG.E.64 R46, desc[UR6][R4.64+0x8] ;  /* 0x00000806042e7981 */ /* 0x000ea8000c1e1b00 */
[----:B------:R-:W3:Y:S04]  /*1a10*/  LDG.E.64 R48, desc[UR4][R4.64] ;  /* 0x0000000404307981 */ /* 0x000ee8000c1e1b00 */
[----:B------:R-:W4:Y:S01]  /*1a20*/  LDG.E.64 R44, desc[UR6][R4.64+0x10] ;  /* 0x00001006042c7981 */ /* 0x000f22000c1e1b00 */
[----:B--2--5:R-:W-:Y:S02]  /*1a30*/  DADD R46, R30, -R46 ;  /* 0x000000001e2e7229 */ /* 0x024fe4000000082e */
[----:B---3--:R-:W-:-:S06]  /*1a40*/  DADD R48, R28, -R48 ;  /* 0x000000001c307229 */ /* 0x008fcc0000000830 */
[----:B------:R-:W-:Y:S02]  /*1a50*/  DMUL R6, R46, R46 ;  /* 0x0000002e2e067228 */ /* 0x000fe40000000000 */
[----:B----4-:R-:W-:-:S06]  /*1a60*/  DADD R44, R32, -R44 ;  /* 0x00000000202c7229 */ /* 0x010fcc000000082c */
[----:B------:R-:W-:-:S08]  /*1a70*/  DFMA R6, R48, R48, R6 ;  /* 0x000000303006722b */ /* 0x000fd00000000006 */
[----:B------:R-:W-:-:S08]  /*1a80*/  DFMA R6, R44, R44, R6 ;  /* 0x0000002c2c06722b */ /* 0x000fd00000000006 */
[----:B------:R-:W-:-:S14]  /*1a90*/  DSETP.GEU.AND P0, PT, R6, R40, PT ;  /* 0x000000280600722a */ /* 0x000fdc0003f0e000 */
[----:B------:R-:W-:Y:S05]  /*1aa0*/  @!P0 BRA `(.L_x_32) ;  /* 0x0000001000808947 */ /* 0x000fea0003800000 */
[----:B------:R-:W0:Y:S01]  /*1ab0*/  LDC.64 R4, c[0x0][0x398] ;  /* 0x0000e600ff047b82 */ /* 0x000e220000000a00 */
[----:B------:R-:W-:Y:S02]  /*1ac0*/  SHF.R.S32.HI R0, RZ, 0x1f, R3 ;  /* 0x0000001fff007819 */ /* 0x000fe40000011403 */
[C---:B------:R-:W-:Y:S02]  /*1ad0*/  R2UR UR4, R26.reuse ;  /* 0x000000001a0472ca */ /* 0x040fe400000e0000 */
[C---:B------:R-:W-:Y:S02]  /*1ae0*/  R2UR UR5, R27.reuse ;  /* 0x000000001b0572ca */ /* 0x040fe400000e0000 */
[C---:B------:R-:W-:Y:S02]  /*1af0*/  R2UR UR6, R26.reuse ;  /* 0x000000001a0672ca */ /* 0x040fe400000e0000 */
[----:B------:R-:W-:Y:S02]  /*1b00*/  R2UR UR7, R27 ;  /* 0x000000001b0772ca */ /* 0x000fe400000e0000 */
[----:B------:R-:W-:-:S02]  /*1b10*/  R2UR UR8, R26 ;  /* 0x000000001a0872ca */ /* 0x000fc400000e0000 */
[----:B------:R-:W-:Y:S01]  /*1b20*/  R2UR UR9, R27 ;  /* 0x000000001b0972ca */ /* 0x000fe200000e0000 */
[----:B0-----:R-:W-:-:S04]  /*1b30*/  IMAD.WIDE.U32 R4, R3, 0x18, R4 ;  /* 0x0000001803047825 */ /* 0x001fc800078e0004 */
[----:B------:R-:W-:-:S04]  /*1b40*/  IMAD R3, R0, 0x18, RZ ;  /* 0x0000001800037824 */ /* 0x000fc800078e02ff */
[----:B------:R-:W-:-:S05]  /*1b50*/  IMAD.IADD R5, R5, 0x1, R3 ;  /* 0x0000000105057824 */ /* 0x000fca00078e0203 */
[----:B------:R-:W5:Y:S01]  /*1b60*/  LDG.E.64 R56, desc[UR4][R4.64+0x10] ;  /* 0x0000100404387981 */ /* 0x000f62000c1e1b00 */
[----:B------:R-:W-:Y:S01]  /*1b70*/  UMOV UR4, 0xfeebc2a0 ;  /* 0xfeebc2a000047882 */ /* 0x000fe20000000000 */
[----:B------:R-:W-:Y:S02]  /*1b80*/  UMOV UR5, 0x39b4484b ;  /* 0x39b4484b00057882 */ /* 0x000fe40000000000 */
[----:B------:R-:W-:Y:S01]  /*1b90*/  DSETP.MAX.AND P0, P1, R6, UR4, PT ;  /* 0x0000000406007e2a */ /* 0x000fe2000b90f000 */
[----:B------:R-:W-:Y:S01]  /*1ba0*/  IMAD.MOV.U32 R0, RZ, RZ, R7 ;  /* 0x000000ffff007224 */ /* 0x000fe200078e0007 */
[----:B------:R-:W5:Y:S01]  /*1bb0*/  LDG.E.64 R14, desc[UR6][R4.64+0x8] ;  /* 0x00000806040e7981 */ /* 0x000f62000c1e1b00 */
[----:B------:R-:W-:-:S03]  /*1bc0*/  UMOV UR6, UR5 ;  /* 0x0000000500067c82 */ /* 0x000fc60008000000 */
[----:B------:R-:W-:Y:S01]  /*1bd0*/  FSEL R51, R0, UR6, P0 ;  /* 0x0000000600337c08 */ /* 0x000fe20008000000 */
[----:B------:R-:W-:Y:S01]  /*1be0*/  IMAD.MOV.U32 R20, RZ, RZ, RZ ;  /* 0x000000ffff147224 */ /* 0x000fe200078e00ff */
[----:B------:R-:W-:Y:S01]  /*1bf0*/  MOV R0, UR6 ;  /* 0x0000000600007c02 */ /* 0x000fe20008000f00 */
[----:B------:R0:W5:Y:S01]  /*1c00*/  LDG.E.64 R58, desc[UR8][R4.64] ;  /* 0x00000008043a7981 */ /* 0x000162000c1e1b00 */
[----:B------:R-:W-:Y:S01]  /*1c10*/  SEL R50, R6, UR4, P0 ;  /* 0x0000000406327c07 */ /* 0x000fe20008000000 */
[----:B------:R-:W1:Y:S01]  /*1c20*/  LDCU.S8 UR4, c[0x0][0x3d5] ;  /* 0x00007aa0ff0477ac */ /* 0x000e620008000200 */
[----:B------:R-:W-:Y:S01]  /*1c30*/  IMAD.MOV.U32 R6, RZ, RZ, 0x0 ;  /* 0x00000000ff067424 */ /* 0x000fe200078e00ff */
[----:B------:R-:W-:Y:S01]  /*1c40*/  BSSY.RECONVERGENT B0, `(.L_x_33) ;  /* 0x0000013000007945 */ /* 0x000fe20003800200 */
[----:B------:R-:W-:Y:S01]  /*1c50*/  @P1 LOP3.LUT R51, R0, 0x80000, RZ, 0xfc, !PT ;  /* 0x0008000000331812 */ /* 0x000fe200078efcff */
[----:B------:R-:W-:-:S03]  /*1c60*/  IMAD.MOV.U32 R7, RZ, RZ, 0x3fd80000 ;  /* 0x3fd80000ff077424 */ /* 0x000fc600078e00ff */
[----:B------:R-:W0:Y:S01]  /*1c70*/  MUFU.RSQ64H R21, R51 ;  /* 0x0000003300157308 */ /* 0x000e220000001c00 */
[----:B------:R-:W-:-:S05]  /*1c80*/  VIADD R0, R51, 0xfff00000 ;  /* 0xfff0000033007836 */ /* 0x000fca0000000000 */
[----:B------:R-:W-:Y:S02]  /*1c90*/  ISETP.GE.U32.AND P1, PT, R0, 0x7fe00000, PT ;  /* 0x7fe000000000780c */ /* 0x000fe40003f26070 */
[----:B-1----:R-:W-:Y:S01]  /*1ca0*/  ISETP.NE.AND P0, PT, RZ, UR4, PT ;  /* 0x00000004ff007c0c */ /* 0x002fe2000bf05270 */
[----:B0-----:R-:W-:-:S08]  /*1cb0*/  DMUL R4, R20, R20 ;  /* 0x0000001414047228 */ /* 0x001fd00000000000 */
[----:B------:R-:W-:-:S08]  /*1cc0*/  DFMA R4, R50, -R4, 1 ;  /* 0x3ff000003204742b */ /* 0x000fd00000000804 */
[----:B------:R-:W-:Y:S02]  /*1cd0*/  DFMA R6, R4, R6, 0.5 ;  /* 0x3fe000000406742b */ /* 0x000fe40000000006 */
[----:B------:R-:W-:-:S08]  /*1ce0*/  DMUL R4, R20, R4 ;  /* 0x0000000414047228 */ /* 0x000fd00000000000 */
[----:B------:R-:W-:Y:S01]  /*1cf0*/  DFMA R20, R6, R4, R20 ;  /* 0x000000040614722b */ /* 0x000fe20000000014 */
[----:B------:R-:W-:Y:S10]  /*1d00*/  @!P1 BRA `(.L_x_34) ;  /* 0x0000000000189947 */ /* 0x000ff40003800000 */
[----:B------:R-:W-:Y:S01]  /*1d10*/  IMAD.MOV.U32 R10, RZ, RZ, R50 ;  /* 0x000000ffff0a7224 */ /* 0x000fe200078e0032 */
[----:B------:R-:W-:Y:S01]  /*1d20*/  MOV R0, 0x1d50 ;  /* 0x00001d5000007802 */ /* 0x000fe20000000f00 */
[----:B------:R-:W-:-:S07]  /*1d30*/  IMAD.MOV.U32 R11, RZ, RZ, R51 ;  /* 0x000000ffff0b7224 */ /* 0x000fce00078e0033 */
[----:B-----5:R-:W-:Y:S05]  /*1d40*/  CALL.REL.NOINC `($__internal_2_$__cuda_sm20_drsqrt_f64_slowpath_v2) ;  /* 0x0000007800907944 */ /* 0x020fea0003c00000 */
[----:B------:R-:W-:Y:S01]  /*1d50*/  MOV R20, R6 ;  /* 0x0000000600147202 */ /* 0x000fe20000000f00 */
[----:B------:R-:W-:-:S07]  /*1d60*/  IMAD.MOV.U32 R21, RZ, RZ, R7 ;  /* 0x000000ffff157224 */ /* 0x000fce00078e0007 */
.L_x_34:
[----:B------:R-:W-:Y:S05]  /*1d70*/  BSYNC.RECONVERGENT B0 ;  /* 0x0000000000007941 */ /* 0x000fea0003800200 */
.L_x_33:
[----:B-----5:R-:W-:Y:S01]  /*1d80*/  DADD R58, R34, -R58 ;  /* 0x00000000223a7229 */ /* 0x020fe2000000083a */
[----:B------:R-:W-:Y:S01]  /*1d90*/  UMOV UR4, 0x4ad4b81f ;  /* 0x4ad4b81f00047882 */ /* 0x000fe20000000000 */
[----:B------:R-:W-:Y:S01]  /*1da0*/  DADD R14, R36, -R14 ;  /* 0x00000000240e7229 */ /* 0x000fe2000000080e */
[----:B------:R-:W-:Y:S01]  /*1db0*/  UMOV UR5, 0x358dee7a ;  /* 0x358dee7a00057882 */ /* 0x000fe20000000000 */
[----:B------:R-:W-:Y:S01]  /*1dc0*/  DADD R56, R38, -R56 ;  /* 0x0000000026387229 */ /* 0x000fe20000000838 */
[----:B------:R-:W-:Y:S01]  /*1dd0*/  IMAD.MOV.U32 R60, RZ, RZ, 0x0 ;  /* 0x00000000ff3c7424 */ /* 0x000fe200078e00ff */
[----:B------:R-:W-:Y:S01]  /*1de0*/  DMUL R48, R48, R20 ;  /* 0x0000001430307228 */ /* 0x000fe20000000000 */
[----:B------:R-:W-:Y:S01]  /*1df0*/  IMAD.MOV.U32 R61, RZ, RZ, 0x3fd80000 ;  /* 0x3fd80000ff3d7424 */ /* 0x000fe200078e00ff */
[----:B------:R-:W-:Y:S01]  /*1e00*/  DMUL R4, R58, R58 ;  /* 0x0000003a3a047228 */ /* 0x000fe20000000000 */
[----:B------:R-:W-:Y:S01]  /*1e10*/  BSSY.RECONVERGENT B1, `(.L_x_35) ;  /* 0x000001b000017945 */ /* 0x000fe20003800200 */
[----:B------:R-:W-:-:S02]  /*1e20*/  DMUL R46, R46, R20 ;  /* 0x000000142e2e7228 */ /* 0x000fc40000000000 */
[----:B------:R-:W-:-:S04]  /*1e30*/  DMUL R44, R44, R20 ;  /* 0x000000142c2c7228 */ /* 0x000fc80000000000 */
[----:B------:R-:W-:-:S08]  /*1e40*/  DFMA R4, R14, R14, R4 ;  /* 0x0000000e0e04722b */ /* 0x000fd00000000004 */
[----:B------:R-:W-:-:S08]  /*1e50*/  DFMA R4, R56, R56, R4 ;  /* 0x000000383804722b */ /* 0x000fd00000000004 */
[----:B------:R-:W-:-:S06]  /*1e60*/  DADD R8, R4, UR4 ;  /* 0x0000000404087e29 */ /* 0x000fcc0008000000 */
        /* <DEDUP_REMOVED lines=15> */
[----:B------:R-:W-:Y:S01]  /*1f60*/  MOV R12, 0x1fa0 ;  /* 0x00001fa0000c7802 */ /* 0x000fe20000000f00 */
[----:B------:R-:W-:Y:S02]  /*1f70*/  IMAD.MOV.U32 R10, RZ, RZ, R60 ;  /* 0x000000ffff0a7224 */ /* 0x000fe400078e003c */
[----:B------:R-:W-:-:S07]  /*1f80*/  IMAD.MOV.U32 R3, RZ, RZ, R11 ;  /* 0x000000ffff037224 */ /* 0x000fce00078e000b */
[----:B------:R-:W-:Y:S05]  /*1f90*/  CALL.REL.NOINC `($__internal_3_$__cuda_sm20_dsqrt_rn_f64_mediumpath_v1) ;  /* 0x0000007800887944 */ /* 0x000fea0003c00000 */
[----:B------:R-:W-:Y:S02]  /*1fa0*/  IMAD.MOV.U32 R20, RZ, RZ, R0 ;  /* 0x000000ffff147224 */ /* 0x000fe400078e0000 */
[----:B------:R-:W-:-:S07]  /*1fb0*/  IMAD.MOV.U32 R21, RZ, RZ, R3 ;  /* 0x000000ffff157224 */ /* 0x000fce00078e0003 */
.L_x_36:
[----:B------:R-:W-:Y:S05]  /*1fc0*/  BSYNC.RECONVERGENT B1 ;  /* 0x0000000000017941 */ /* 0x000fea0003800200 */
.L_x_35:
[----:B------:R-:W-:Y:S01]  /*1fd0*/  DMUL R14, R46, R14 ;  /* 0x0000000e2e0e7228 */ /* 0x000fe20000000000 */
[----:B------:R-:W-:Y:S01]  /*1fe0*/  UMOV UR4, 0xa56b851f ;  /* 0xa56b851f00047882 */ /* 0x000fe20000000000 */
[----:B------:R-:W-:Y:S01]  /*1ff0*/  UMOV UR5, 0x41b1b0b9 ;  /* 0x41b1b0b900057882 */ /* 0x000fe20000000000 */
[----:B------:R-:W-:Y:S01]  /*2000*/  IMAD.MOV.U32 R60, RZ, RZ, 0x0 ;  /* 0x00000000ff3c7424 */ /* 0x000fe200078e00ff */
[----:B------:R-:W-:Y:S01]  /*2010*/  DSETP.MIN.AND P1, P2, R20, UR4, PT ;  /* 0x0000000414007e2a */ /* 0x000fe2000ba20000 */
[----:B------:R-:W-:Y:S01]  /*2020*/  UMOV UR6, UR5 ;  /* 0x0000000500067c82 */ /* 0x000fe20008000000 */
[----:B------:R-:W-:Y:S02]  /*2030*/  IMAD.MOV.U32 R61, RZ, RZ, 0x3ff00000 ;  /* 0x3ff00000ff3d7424 */ /* 0x000fe400078e00ff */
[----:B------:R-:W-:Y:S01]  /*2040*/  DFMA R14, R48, R58, R14 ;  /* 0x0000003a300e722b */ /* 0x000fe2000000000e */
[----:B------:R-:W-:Y:S01]  /*2050*/  IMAD.U32 R0, RZ, RZ, UR6 ;  /* 0x00000006ff007e24 */ /* 0x000fe2000f8e00ff */
[----:B------:R-:W-:-:S02]  /*2060*/  MOV R58, R20 ;  /* 0x00000014003a7202 */ /* 0x000fc40000000f00 */
[----:B------:R-:W-:Y:S02]  /*2070*/  FSEL R59, R21, UR6, P1 ;  /* 0x00000006153b7c08 */ /* 0x000fe40008800000 */
[----:B------:R-:W-:Y:S02]  /*2080*/  SEL R58, R58, UR4, P1 ;  /* 0x000000043a3a7c07 */ /* 0x000fe40008800000 */
[----:B------:R-:W-:Y:S02]  /*2090*/  DFMA R56, R44, R56, R14 ;  /* 0x000000382c38722b */ /* 0x000fe4000000000e */
[----:B------:R-:W-:Y:S01]  /*20a0*/  @P2 LOP3.LUT R59, R0, 0x80000, RZ, 0xfc, !PT ;  /* 0x00080000003b2812 */ /* 0x000fe200078efcff */
[----:B------:R-:W-:Y:S08]  /*20b0*/  @!P0 BRA `(.L_x_37) ;  /* 0x0000000800108947 */ /* 0x000ff00003800000 */
[----:B------:R-:W0:Y:S01]  /*20c0*/  MUFU.RCP64H R7, 299792384 ;  /* 0x41b1de7800077908 */ /* 0x000e220000001800 */
[----:B------:R-:W-:Y:S01]  /*20d0*/  IMAD.MOV.U32 R8, RZ, RZ, 0x4a000000 ;  /* 0x4a000000ff087424 */ /* 0x000fe200078e00ff */
[----:B------:R-:W-:Y:S01]  /*20e0*/  MOV R6, 0x1 ;  /* 0x0000000100067802 */ /* 0x000fe20000000f00 */
[----:B------:R-:W-:Y:S01]  /*20f0*/  IMAD.MOV.U32 R9, RZ, RZ, 0x41b1de78 ;  /* 0x41b1de78ff097424 */ /* 0x000fe200078e00ff */
[----:B------:R-:W-:Y:S01]  /*2100*/  UMOV UR4, 0x0 ;  /* 0x0000000000047882 */ /* 0x000fe20000000000 */
[----:B------:R-:W-:Y:S01]  /*2110*/  UMOV UR5, 0x3ff00000 ;  /* 0x3ff0000000057882 */ /* 0x000fe20000000000 */
[----:B------:R-:W-:Y:S01]  /*2120*/  FSETP.GEU.AND P1, PT, |R59|, 6.5827683646048100446e-37, PT ;  /* 0x036000003b00780b */ /* 0x000fe20003f2e200 */
[----:B------:R-:W-:Y:S02]  /*2130*/  BSSY.RECONVERGENT B1, `(.L_x_38) ;  /* 0x0000014000017945 */ /* 0x000fe40003800200 */
[----:B0-----:R-:W-:-:S08]  /*2140*/  DFMA R4, R6, -R8, UR4 ;  /* 0x0000000406047e2b */ /* 0x001fd00008000808 */
        /* <DEDUP_REMOVED lines=11> */
[----:B------:R-:W-:Y:S01]  /*2200*/  MOV R0, 0x2250 ;  /* 0x0000225000007802 */ /* 0x000fe20000000f00 */
[----:B------:R-:W-:Y:S02]  /*2210*/  IMAD.MOV.U32 R3, RZ, RZ, R59 ;  /* 0x000000ffff037224 */ /* 0x000fe400078e003b */
[----:B------:R-:W-:Y:S02]  /*2220*/  IMAD.MOV.U32 R6, RZ, RZ, 0x4a000000 ;  /* 0x4a000000ff067424 */ /* 0x000fe400078e00ff */
[----:B------:R-:W-:-:S07]  /*2230*/  IMAD.MOV.U32 R7, RZ, RZ, 0x41b1de78 ;  /* 0x41b1de78ff077424 */ /* 0x000fce00078e00ff */
[----:B------:R-:W-:Y:S05]  /*2240*/  CALL.REL.NOINC `($__internal_1_$__cuda_sm20_div_rn_f64_full) ;  /* 0x0000006c00b87944 */ /* 0x000fea0003c00000 */
[----:B------:R-:W-:Y:S01]  /*2250*/  IMAD.MOV.U32 R60, RZ, RZ, R4 ;  /* 0x000000ffff3c7224 */ /* 0x000fe200078e0004 */
[----:B------:R-:W-:-:S07]  /*2260*/  MOV R61, R3 ;  /* 0x00000003003d7202 */ /* 0x000fce0000000f00 */
.L_x_39:
[----:B------:R-:W-:Y:S05]  /*2270*/  BSYNC.RECONVERGENT B1 ;  /* 0x0000000000017941 */ /* 0x000fea0003800200 */
.L_x_38:
[----:B------:R-:W-:Y:S01]  /*2280*/  ISETP.NE.AND P0, PT, R43, RZ, PT ;  /* 0x000000ff2b00720c */ /* 0x000fe20003f05270 */
[----:B------:R-:W-:-:S12]  /*2290*/  BSSY.RECONVERGENT B7, `(.L_x_40) ;  /* 0x000000c000077945 */ /* 0x000fd80003800200 */
[----:B------:R-:W-:Y:S05]  /*22a0*/  @!P0 BRA `(.L_x_41) ;  /* 0x0000000000288947 */ /* 0x000fea0003800000 */
[----:B------:R-:W-:Y:S01]  /*22b0*/  MOV R0, 0x0 ;  /* 0x0000000000007802 */ /* 0x000fe20000000f00 */
[----:B------:R0:W-:Y:S01]  /*22c0*/  STL.64 [R1], R60 ;  /* 0x0000003c01007387 */ /* 0x0001e20000100a00 */
[----:B------:R-:W1:Y:S01]  /*22d0*/  LDCU.64 UR4, c[0x4][0x20] ;  /* 0x01000400ff0477ac */ /* 0x000e620008000a00 */
[----:B------:R-:W-:Y:S01]  /*22e0*/  IMAD.MOV.U32 R6, RZ, RZ, R52 ;  /* 0x000000ffff067224 */ /* 0x000fe200078e0034 */
[----:B------:R0:W2:Y:S01]  /*22f0*/  LDC.64 R8, c[0x4][R0] ;  /* 0x0100000000087b82 */ /* 0x0000a20000000a00 */
[----:B------:R-:W-:Y:S02]  /*2300*/  IMAD.MOV.U32 R7, RZ, RZ, R2 ;  /* 0x000000ffff077224 */ /* 0x000fe400078e0002 */
[----:B-1----:R-:W-:Y:S02]  /*2310*/  IMAD.U32 R4, RZ, RZ, UR4 ;  /* 0x00000004ff047e24 */ /* 0x002fe4000f8e00ff */
[----:B0-----:R-:W-:-:S07]  /*2320*/  IMAD.U32 R5, RZ, RZ, UR5 ;  /* 0x00000005ff057e24 */ /* 0x001fce000f8e00ff */
[----:B------:R-:W-:-:S07]  /*2330*/  LEPC R20, `(.L_x_41) ;  /* 0x000000001014794e */ /* 0x000fce0000000000 */
[----:B--2---:R-:W-:Y:S05]  /*2340*/  CALL.ABS.NOINC R8 ;  /* 0x0000000008007343 */ /* 0x004fea0003c00000 */
.L_x_41:
[----:B------:R-:W-:Y:S05]  /*2350*/  BSYNC.RECONVERGENT B7 ;  /* 0x0000000000077941 */ /* 0x000fea0003800200 */
.L_x_40:
[----:B------:R-:W-:Y:S01]  /*2360*/  DSETP.MIN.AND P1, P2, R60, 0.5, PT ;  /* 0x3fe000003c00742a */ /* 0x000fe20003a20000 */
[----:B------:R-:W-:Y:S01]  /*2370*/  IMAD.MOV.U32 R0, RZ, RZ, R61 ;  /* 0x000000ffff007224 */ /* 0x000fe200078e003d */
[----:B------:R-:W-:Y:S01]  /*2380*/  DSETP.GEU.AND P0, PT, R56, RZ, PT ;  /* 0x000000ff3800722a */ /* 0x000fe20003f0e000 */
[----:B------:R-:W-:Y:S01]  /*2390*/  MOV R3, 0x80000 ;  /* 0x0008000000037802 */ /* 0x000fe20000000f00 */
[----:B------:R-:W-:Y:S02]  /*23a0*/  BSSY.RECONVERGENT B1, `(.L_x_37) ;  /* 0x0000055000017945 */ /* 0x000fe40003800200 */
[----:B------:R-:W-:Y:S02]  /*23b0*/  FSEL R5, R0, 1.75, P1 ;  /* 0x3fe0000000057808 */ /* 0x000fe40000800000 */
[----:B------:R-:W-:-:S06]  /*23c0*/  SEL R4, R60, RZ, P1 ;  /* 0x000000ff3c047207 */ /* 0x000fcc0000800000 */
[----:B------:R-:W-:-:S06]  /*23d0*/  @P2 LOP3.LUT R5, R3, 0x3fe00000, RZ, 0xfc, !PT ;  /* 0x3fe0000003052812 */ /* 0x000fcc00078efcff */
[----:B------:R-:W-:Y:S01]  /*23e0*/  @P0 DADD R60, -R4, 1 ;  /* 0x3ff00000043c0429 */ /* 0x000fe20000000100 */
[----:B------:R-:W-:Y:S10]  /*23f0*/  @P0 BRA `(.L_x_42) ;  /* 0x00000004003c0947 */ /* 0x000ff40003800000 */
[----:B------:R-:W0:Y:S02]  /*2400*/  LDCU.U8 UR4, c[0x0][0x3d4] ;  /* 0x00007a80ff0477ac */ /* 0x000e240008000000 */
[----:B0-----:R-:W-:-:S04]  /*2410*/  UPRMT UR4, UR4, 0x8880, URZ ;  /* 0x0000888004047896 */ /* 0x001fc800080000ff */
[----:B------:R-:W-:-:S09]  /*2420*/  UISETP.NE.AND UP0, UPT, UR4, URZ, UPT ;  /* 0x000000ff0400728c */ /* 0x000fd2000bf05270 */
[----:B------:R-:W-:Y:S05]  /*2430*/  BRA.U !UP0, `(.L_x_43) ;  /* 0x0000000508287547 */ /* 0x000fea000b800000 */
[----:B------:R-:W0:Y:S01]  /*2440*/  MUFU.RCP64H R5, -8.98754548439449600000e+16 ;  /* 0xc373f4d400057908 */ /* 0x000e220000001800 */
[----:B------:R-:W-:Y:S01]  /*2450*/  IMAD.MOV.U32 R8, RZ, RZ, -0x153228aa ;  /* 0xeacdd756ff087424 */ /* 0x000fe200078e00ff */
[----:B------:R-:W-:Y:S01]  /*2460*/  DMUL R58, R58, R58 ;  /* 0x0000003a3a3a7228 */ /* 0x000fe20000000000 */
[----:B------:R-:W-:Y:S01]  /*2470*/  IMAD.MOV.U32 R9, RZ, RZ, 0x4373f4d4 ;  /* 0x4373f4d4ff097424 */ /* 0x000fe200078e00ff */
[----:B------:R-:W-:Y:S01]  /*2480*/  BSSY.RECONVERGENT B2, `(.L_x_44) ;  /* 0x0000015000027945 */ /* 0x000fe20003800200 */
[----:B------:R-:W-:-:S07]  /*2490*/  IMAD.MOV.U32 R4, RZ, RZ, 0x1 ;  /* 0x00000001ff047424 */ /* 0x000fce00078e00ff */
[----:B------:R-:W-:Y:S01]  /*24a0*/  FSETP.GEU.AND P1, PT, |R59|, 6.5827683646048100446e-37, PT ;  /* 0x036000003b00780b */ /* 0x000fe20003f2e200 */
[----:B0-----:R-:W-:-:S08]  /*24b0*/  DFMA R6, R4, R8, 1 ;  /* 0x3ff000000406742b */ /* 0x001fd00000000008 */
[----:B------:R-:W-:-:S08]  /*24c0*/  DFMA R6, R6, R6, R6 ;  /* 0x000000060606722b */ /* 0x000fd00000000006 */
[----:B------:R-:W-:-:S08]  /*24d0*/  DFMA R6, R4, R6, R4 ;  /* 0x000000060406722b */ /* 0x000fd00000000004 */
[----:B------:R-:W-:-:S08]  /*24e0*/  DFMA R4, R6, R8, 1 ;  /* 0x3ff000000604742b */ /* 0x000fd00000000008 */
[----:B------:R-:W-:-:S08]  /*24f0*/  DFMA R4, R6, R4, R6 ;  /* 0x000000040604722b */ /* 0x000fd00000000006 */
[----:B------:R-:W-:-:S08]  /*2500*/  DMUL R6, R58, R4 ;  /* 0x000000043a067228 */ /* 0x000fd00000000000 */
[----:B------:R-:W-:-:S08]  /*2510*/  DFMA R8, R6, R8, R58 ;  /* 0x000000080608722b */ /* 0x000fd0000000003a */
[----:B------:R-:W-:-:S10]  /*2520*/  DFMA R4, R4, R8, R6 ;  /* 0x000000080404722b */ /* 0x000fd40000000006 */
[----:B------:R-:W-:-:S05]  /*2530*/  FFMA R0, RZ, -243.95635986328125, R5 ;  /* 0xc373f4d4ff007823 */ /* 0x000fca0000000005 */
[----:B------:R-:W-:-:S13]  /*2540*/  FSETP.GT.AND P0, PT, |R0|, 1.469367938527859385e-39, PT ;  /* 0x001000000000780b */ /* 0x000fda0003f04200 */
[----:B------:R-:W-:Y:S05]  /*2550*/  @P0 BRA P1, `(.L_x_45) ;  /* 0x00000000001c0947 */ /* 0x000fea0000800000 */
[----:B------:R-:W-:Y:S01]  /*2560*/  IMAD.MOV.U32 R4, RZ, RZ, R58 ;  /* 0x000000ffff047224 */ /* 0x000fe200078e003a */
[----:B------:R-:W-:Y:S01]  /*2570*/  MOV R6, 0xeacdd756 ;  /* 0xeacdd75600067802 */ /* 0x000fe20000000f00 */
[----:B------:R-:W-:Y:S01]  /*2580*/  IMAD.MOV.U32 R3, RZ, RZ, R59 ;  /* 0x000000ffff037224 */ /* 0x000fe200078e003b */
[----:B------:R-:W-:Y:S01]  /*2590*/  MOV R0, 0x25c0 ;  /* 0x000025c000007802 */ /* 0x000fe20000000f00 */
[----:B------:R-:W-:-:S07]  /*25a0*/  IMAD.MOV.U32 R7, RZ, RZ, -0x3c8c0b2c ;  /* 0xc373f4d4ff077424 */ /* 0x000fce00078e00ff */
[----:B------:R-:W-:Y:S05]  /*25b0*/  CALL.REL.NOINC `($__internal_1_$__cuda_sm20_div_rn_f64_full) ;  /* 0x0000006800dc7944 */ /* 0x000fea0003c00000 */
[----:B------:R-:W-:-:S07]  /*25c0*/  IMAD.MOV.U32 R5, RZ, RZ, R3 ;  /* 0x000000ffff057224 */ /* 0x000fce00078e0003 */
.L_x_45:
[----:B------:R-:W-:Y:S05]  /*25d0*/  BSYNC.RECONVERGENT B2 ;  /* 0x0000000000027941 */ /* 0x000fea0003800200 */
.L_x_44:
[----:B------:R-:W-:Y:S01]  /*25e0*/  DADD R8, R4, 1 ;  /* 0x3ff0000004087429 */ /* 0x000fe20000000000 */
[----:B------:R-:W-:Y:S01]  /*25f0*/  IMAD.MOV.U32 R6, RZ, RZ, 0x0 ;  /* 0x00000000ff067424 */ /* 0x000fe200078e00ff */
[----:B------:R-:W-:Y:S01]  /*2600*/  BSSY.RECONVERGENT B2, `(.L_x_46) ;  /* 0x000001b000027945 */ /* 0x000fe20003800200 */
        /* <DEDUP_REMOVED lines=26> */
.L_x_47:
[----:B------:R-:W-:Y:S05]  /*27b0*/  BSYNC.RECONVERGENT B2 ;  /* 0x0000000000027941 */ /* 0x000fea0003800200 */
.L_x_46:
[----:B------:R-:W0:Y:S01]  /*27c0*/  MUFU.RCP64H R7, R5 ;  /* 0x0000000500077308 */ /* 0x000e220000001800 */
[----:B------:R-:W-:Y:S01]  /*27d0*/  VIADD R6, R5, 0x300402 ;  /* 0x0030040205067836 */ /* 0x000fe20000000000 */
[----:B------:R-:W-:Y:S04]  /*27e0*/  BSSY.RECONVERGENT B0, `(.L_x_48) ;  /* 0x000000e000007945 */ /* 0x000fe80003800200 */
[----:B------:R-:W-:Y:S01]  /*27f0*/  FSETP.GEU.AND P0, PT, |R6|, 5.8789094863358348022e-39, PT ;  /* 0x004004020600780b */ /* 0x000fe20003f0e200 */
[----:B0-----:R-:W-:-:S08]  /*2800*/  DFMA R8, R6, -R4, 1 ;  /* 0x3ff000000608742b */ /* 0x001fd00000000804 */
[----:B------:R-:W-:-:S08]  /*2810*/  DFMA R8, R8, R8, R8 ;  /* 0x000000080808722b */ /* 0x000fd00000000008 */
[----:B------:R-:W-:-:S08]  /*2820*/  DFMA R8, R6, R8, R6 ;  /* 0x000000080608722b */ /* 0x000fd00000000006 */
[----:B------:R-:W-:-:S08]  /*2830*/  DFMA R10, R8, -R4, 1 ;  /* 0x3ff00000080a742b */ /* 0x000fd00000000804 */
[----:B------:R-:W-:Y:S01]  /*2840*/  DFMA R60, R8, R10, R8 ;  /* 0x0000000a083c722b */ /* 0x000fe20000000008 */
[----:B------:R-:W-:Y:S10]  /*2850*/  @P0 BRA `(.L_x_49) ;  /* 0x0000000000180947 */ /* 0x000ff40003800000 */
[----:B------:R-:W-:-:S04]  /*2860*/  LOP3.LUT R0, R5, 0x7fffffff, RZ, 0xc0, !PT ;  /* 0x7fffffff05007812 */ /* 0x000fc800078ec0ff */
[----:B------:R-:W-:Y:S02]  /*2870*/  IADD3 R3, PT, PT, R0, -0x100000, RZ ;  /* 0xfff0000000037810 */ /* 0x000fe40007ffe0ff */
[----:B------:R-:W-:-:S07]  /*2880*/  MOV R0, 0x28a0 ;  /* 0x000028a000007802 */ /* 0x000fce0000000f00 */
[----:B------:R-:W-:Y:S05]  /*2890*/  CALL.REL.NOINC `($__internal_0_$__cuda_sm20_dblrcp_rn_slowpath_v3) ;  /* 0x0000006400787944 */ /* 0x000fea0003c00000 */
[----:B------:R-:W-:Y:S02]  /*28a0*/  IMAD.MOV.U32 R60, RZ, RZ, R58 ;  /* 0x000000ffff3c7224 */ /* 0x000fe400078e003a */
[----:B------:R-:W-:-:S07]  /*28b0*/  IMAD.MOV.U32 R61, RZ, RZ, R59 ;  /* 0x000000ffff3d7224 */ /* 0x000fce00078e003b */
.L_x_49:
[----:B------:R-:W-:Y:S05]  /*28c0*/  BSYNC.RECONVERGENT B0 ;  /* 0x0000000000007941 */ /* 0x000fea0003800200 */
.L_x_48:
[----:B------:R-:W-:Y:S05]  /*28d0*/  BRA `(.L_x_42) ;  /* 0x0000000000047947 */ /* 0x000fea0003800000 */
.L_x_43:
[----:B------:R-:W-:-:S11]  /*28e0*/  DADD R60, R4, 1 ;  /* 0x3ff00000043c7429 */ /* 0x000fd60000000000 */
.L_x_42:
[----:B------:R-:W-:Y:S05]  /*28f0*/  BSYNC.RECONVERGENT B1 ;  /* 0x0000000000017941 */ /* 0x000fea0003800200 */
.L_x_37:
        /* <DEDUP_REMOVED lines=8> */
[----:B------:R-:W-:Y:S01]  /*2980*/  MOV R7, R2 ;  /* 0x0000000200077202 */ /* 0x000fe20000000f00 */
[----:B-1----:R-:W-:Y:S02]  /*2990*/  IMAD.U32 R4, RZ, RZ, UR4 ;  /* 0x00000004ff047e24 */ /* 0x002fe4000f8e00ff */
[----:B0-----:R-:W-:-:S07]  /*29a0*/  IMAD.U32 R5, RZ, RZ, UR5 ;  /* 0x00000005ff057e24 */ /* 0x001fce000f8e00ff */
[----:B------:R-:W-:-:S07]  /*29b0*/  LEPC R20, `(.L_x_51) ;  /* 0x000000001014794e */ /* 0x000fce0000000000 */
[----:B--2---:R-:W-:Y:S05]  /*29c0*/  CALL.ABS.NOINC R8 ;  /* 0x0000000008007343 */ /* 0x004fea0003c00000 */
.L_x_51:
[----:B------:R-:W-:Y:S05]  /*29d0*/  BSYNC.RECONVERGENT B7 ;  /* 0x0000000000077941 */ /* 0x000fea0003800200 */
.L_x_50:
[----:B------:R-:W0:Y:S01]  /*29e0*/  MUFU.RCP64H R5, R51 ;  /* 0x0000003300057308 */ /* 0x000e220000001800 */
[----:B------:R-:W-:Y:S01]  /*29f0*/  IMAD.MOV.U32 R4, RZ, RZ, 0x1 ;  /* 0x00000001ff047424 */ /* 0x000fe200078e00ff */
[----:B------:R-:W1:Y:S01]  /*2a00*/  LDCU.64 UR4, c[0x0][0x3b8] ;  /* 0x00007700ff0477ac */ /* 0x000e620008000a00 */
[----:B------:R-:W-:Y:S01]  /*2a10*/  BSSY.RECONVERGENT B1, `(.L_x_52) ;  /* 0x0000018000017945 */ /* 0x000fe20003800200 */
[----:B------:R-:W2:Y:S03]  /*2a20*/  LDCU.64 UR6, c[0x0][0x3c0] ;  /* 0x00007800ff0677ac */ /* 0x000ea60008000a00 */
[----:B0-----:R-:W-:Y:S02]  /*2a30*/  DFMA R6, -R50, R4, 1 ;  /* 0x3ff000003206742b */ /* 0x001fe40000000104 */
[----:B-1----:R-:W-:-:S06]  /*2a40*/  DMUL R60, R60, UR4 ;  /* 0x000000043c3c7c28 */ /* 0x002fcc0008000000 */
[----:B------:R-:W-:Y:S02]  /*2a50*/  DFMA R6, R6, R6, R6 ;  /* 0x000000060606722b */ /* 0x000fe40000000006 */
[----:B--2---:R-:W-:-:S06]  /*2a60*/  DMUL R60, R60, UR6 ;  /* 0x000000063c3c7c28 */ /* 0x004fcc0008000000 */
[----:B------:R-:W-:Y:S02]  /*2a70*/  DFMA R6, R4, R6, R4 ;  /* 0x000000060406722b */ /* 0x000fe40000000004 */
[----:B------:R-:W-:-:S06]  /*2a80*/  DMUL R60, R60, UR6 ;  /* 0x000000063c3c7c28 */ /* 0x000fcc0008000000 */
[----:B------:R-:W-:-:S04]  /*2a90*/  DFMA R4, -R50, R6, 1 ;  /* 0x3ff000003204742b */ /* 0x000fc80000000106 */
[----:B------:R-:W-:-:S04]  /*2aa0*/  FSETP.GEU.AND P1, PT, |R61|, 6.5827683646048100446e-37, PT ;  /* 0x036000003d00780b */ /* 0x000fc80003f2e200 */
[----:B------:R-:W-:-:S08]  /*2ab0*/  DFMA R4, R6, R4, R6 ;  /* 0x000000040604722b */ /* 0x000fd00000000006 */
[----:B------:R-:W-:-:S08]  /*2ac0*/  DMUL R6, R60, R4 ;  /* 0x000000043c067228 */ /* 0x000fd00000000000 */
[----:B------:R-:W-:-:S08]  /*2ad0*/  DFMA R8, -R50, R6, R60 ;  /* 0x000000063208722b */ /* 0x000fd0000000013c */
[----:B------:R-:W-:-:S10]  /*2ae0*/  DFMA R4, R4, R8, R6 ;  /* 0x000000080404722b */ /* 0x000fd40000000006 */
[----:B------:R-:W-:-:S05]  /*2af0*/  FFMA R0, RZ, R51, R5 ;  /* 0x00000033ff007223 */ /* 0x000fca0000000005 */
[----:B------:R-:W-:-:S13]  /*2b00*/  FSETP.GT.AND P0, PT, |R0|, 1.469367938527859385e-39, PT ;  /* 0x001000000000780b */ /* 0x000fda0003f04200 */
[----:B------:R-:W-:Y:S05]  /*2b10*/  @P0 BRA P1, `(.L_x_53) ;  /* 0x00000000001c0947 */ /* 0x000fea0000800000 */
[----:B------:R-:W-:Y:S01]  /*2b20*/  IMAD.MOV.U32 R4, RZ, RZ, R60 ;  /* 0x000000ffff047224 */ /* 0x000fe200078e003c */
[----:B------:R-:W-:Y:S01]  /*2b30*/  MOV R0, 0x2b80 ;  /* 0x00002b8000007802 */ /* 0x000fe20000000f00 */
[----:B------:R-:W-:Y:S02]  /*2b40*/  IMAD.MOV.U32 R3, RZ, RZ, R61 ;  /* 0x000000ffff037224 */ /* 0x000fe400078e003d */
[----:B------:R-:W-:Y:S02]  /*2b50*/  IMAD.MOV.U32 R6, RZ, RZ, R50 ;  /* 0x000000ffff067224 */ /* 0x000fe400078e0032 */
[----:B------:R-:W-:-:S07]  /*2b60*/  IMAD.MOV.U32 R7, RZ, RZ, R51 ;  /* 0x000000ffff077224 */ /* 0x000fce00078e0033 */
[----:B------:R-:W-:Y:S05]  /*2b70*/  CALL.REL.NOINC `($__internal_1_$__cuda_sm20_div_rn_f64_full) ;  /* 0x00000064006c7944 */ /* 0x000fea0003c00000 */
[----:B------:R-:W-:-:S07]  /*2b80*/  MOV R5, R3 ;  /* 0x0000000300057202 */ /* 0x000fce0000000f00 */
.L_x_53:
[----:B------:R-:W-:Y:S05]  /*2b90*/  BSYNC.RECONVERGENT B1 ;  /* 0x0000000000017941 */ /* 0x000fea0003800200 */
.L_x_52:
[----:B------:R-:W-:-:S14]  /*2ba0*/  DSETP.NAN.AND P0, PT, R4, R4, PT ;  /* 0x000000040400722a */ /* 0x000fdc0003f08000 */
        /* <DEDUP_REMOVED lines=11> */
.L_x_55:
[----:B------:R-:W-:Y:S05]  /*2c60*/  BRA `(.L_x_7) ;  /* 0x0000000000947947 */ /* 0x000fea0003800000 */
.L_x_54:
[-C--:B------:R-:W-:Y:S02]  /*2c70*/  DFMA R22, R48, R4.reuse, R22 ;  /* 0x000000043016722b */ /* 0x080fe40000000016 */
[-C--:B------:R-:W-:Y:S02]  /*2c80*/  DFMA R16, R46, R4.reuse, R16 ;  /* 0x000000042e10722b */ /* 0x080fe40000000010 */
[----:B------:R-:W-:Y:S01]  /*2c90*/  DFMA R18, R44, R4, R18 ;  /* 0x000000042c12722b */ /* 0x000fe20000000012 */
[----:B------:R-:W-:Y:S10]  /*2ca0*/  BRA `(.L_x_7) ;  /* 0x0000000000847947 */ /* 0x000ff40003800000 */
.L_x_32:
[----:B------:R-:W-:Y:S02]  /*2cb0*/  ISETP.GE.AND P0, PT, R24, R25, PT ;  /* 0x000000191800720c */ /* 0x000fe40003f06270 */
[----:B------:R-:W-:Y:S02]  /*2cc0*/  CS2R R22, SRZ ;  /* 0x0000000000167805 */ /* 0x000fe4000001ff00 */
[----:B------:R-:W-:Y:S02]  /*2cd0*/  CS2R R16, SRZ ;  /* 0x0000000000107805 */ /* 0x000fe4000001ff00 */
[----:B------:R-:W-:-:S07]  /*2ce0*/  CS2R R18, SRZ ;  /* 0x0000000000127805 */ /* 0x000fce000001ff00 */
[----:B------:R-:W-:Y:S05]  /*2cf0*/  @P0 BRA `(.L_x_7) ;  /* 0x0000000000700947 */ /* 0x000fea0003800000 */
[----:B------:R-:W0:Y:S01]  /*2d00*/  S2R R3, SR_LANEID ;  /* 0x0000000000037919 */ /* 0x000e220000000000 */
[----:B------:R-:W-:Y:S01]  /*2d10*/  VOTEU.ANY UR4, UPT, PT ;  /* 0x0000000000047886 */ /* 0x000fe200038e0100 */
[----:B------:R-:W1:Y:S01]  /*2d20*/  LDC.64 R4, c[0x0][0x3e0] ;  /* 0x0000f800ff047b82 */ /* 0x000e620000000a00 */
[----:B------:R-:W0:Y:S02]  /*2d30*/  FLO.U32 R8, UR4 ;  /* 0x0000000400087d00 */ /* 0x000e2400080e0000 */
[----:B0-----:R-:W-:-:S06]  /*2d40*/  ISETP.EQ.U32.AND P0, PT, R8, R3, PT ;  /* 0x000000030800720c */ /* 0x001fcc0003f02070 */
[----:B------:R-:W1:Y:S07]  /*2d50*/  POPC R3, UR4 ;  /* 0x0000000400037d09 */ /* 0x000e6e0008000000 */
[----:B------:R-:W-:Y:S02]  /*2d60*/  @P0 R2UR UR6, R26 ;  /* 0x000000001a0602ca */ /* 0x000fe400000e0000 */
[----:B------:R-:W-:-:S13]  /*2d70*/  @P0 R2UR UR7, R27 ;  /* 0x000000001b0702ca */ /* 0x000fda00000e0000 */
[----:B-1----:R-:W2:Y:S01]  /*2d80*/  @P0 ATOMG.E.ADD.STRONG.GPU PT, R3, desc[UR6][R4.64], R3 ;  /* 0x80000003040309a8 */ /* 0x002ea200081ef106 */
[----:B------:R-:W-:Y:S02]  /*2d90*/  CS2R R22, SRZ ;  /* 0x0000000000167805 */ /* 0x000fe4000001ff00 */
[----:B------:R-:W-:Y:S02]  /*2da0*/  CS2R R16, SRZ ;  /* 0x0000000000107805 */ /* 0x000fe4000001ff00 */
[----:B------:R-:W-:Y:S01]  /*2db0*/  CS2R R18, SRZ ;  /* 0x0000000000127805 */ /* 0x000fe2000001ff00 */
[----:B------:R-:W0:Y:S02]  /*2dc0*/  S2R R6, SR_LTMASK ;  /* 0x0000000000067919 */ /* 0x000e240000003900 */
[----:B0-----:R-:W-:Y:S01]  /*2dd0*/  LOP3.LUT R9, R6, UR4, RZ, 0xc0, !PT ;  /* 0x0000000406097c12 */ /* 0x001fe2000f8ec0ff */
[----:B------:R-:W0:Y:S05]  /*2de0*/  LDCU UR4, c[0x0][0x3d8] ;  /* 0x00007b00ff0477ac */ /* 0x000e2a0008000800 */
[----:B------:R-:W1:Y:S01]  /*2df0*/  POPC R9, R9 ;  /* 0x0000000900097309 */ /* 0x000e620000000000 */
[----:B--2---:R-:W1:Y:S02]  /*2e00*/  SHFL.IDX PT, R0, R3, R8, 0x1f ;  /* 0x00001f0803007589 */ /* 0x004e6400000e0000 */
[----:B-1----:R-:W-:-:S05]  /*2e10*/  IMAD.IADD R0, R0, 0x1, R9 ;  /* 0x0000000100007824 */ /* 0x002fca00078e0209 */
[----:B0-----:R-:W-:-:S13]  /*2e20*/  ISETP.GE.AND P0, PT, R0, UR4, PT ;  /* 0x0000000400007c0c */ /* 0x001fda000bf06270 */
[----:B------:R-:W0:Y:S01]  /*2e30*/  @!P0 LDC.64 R6, c[0x0][0x3e8] ;  /* 0x0000fa00ff068b82 */ /* 0x000e220000000a00 */
[C---:B------:R-:W-:Y:S02]  /*2e40*/  @!P0 R2UR UR4, R26.reuse ;  /* 0x000000001a0482ca */ /* 0x040fe400000e0000 */
[C---:B------:R-:W-:Y:S02]  /*2e50*/  @!P0 R2UR UR5, R27.reuse ;  /* 0x000000001b0582ca */ /* 0x040fe400000e0000 */
[----:B------:R-:W-:Y:S02]  /*2e60*/  @!P0 R2UR UR6, R26 ;  /* 0x000000001a0682ca */ /* 0x000fe400000e0000 */
[----:B------:R-:W-:Y:S02]  /*2e70*/  @!P0 R2UR UR7, R27 ;  /* 0x000000001b0782ca */ /* 0x000fe400000e0000 */
[----:B------:R-:W-:-:S05]  /*2e80*/  @!P0 SHF.L.U32 R5, R0, 0x1, RZ ;  /* 0x0000000100058819 */ /* 0x000fca00000006ff */
[----:B0-----:R-:W-:-:S05]  /*2e90*/  @!P0 IMAD.WIDE R4, R5, 0x4, R6 ;  /* 0x0000000405048825 */ /* 0x001fca00078e0206 */
[----:B------:R1:W-:Y:S04]  /*2ea0*/  @!P0 STG.E desc[UR4][R4.64], R24 ;  /* 0x0000001804008986 */ /* 0x0003e8000c101904 */
[----:B------:R1:W-:Y:S02]  /*2eb0*/  @!P0 STG.E desc[UR6][R4.64+0x4], R25 ;  /* 0x0000041904008986 */ /* 0x0003e4000c101906 */
.L_x_7:
[----:B------:R-:W-:Y:S05]  /*2ec0*/  BSYNC.RECONVERGENT B8 ;  /* 0x0000000000087941 */ /* 0x000fea0003800200 */
.L_x_6:
[----:B------:R-:W2:Y:S01]  /*2ed0*/  LDCU UR4, c[0x0][0x3b0] ;  /* 0x00007600ff0477ac */ /* 0x000ea20008000800 */
[----:B-1----:R-:W-:-:S05]  /*2ee0*/  VIADD R25, R25, 0x1 ;  /* 0x0000000119197836 */ /* 0x002fca0000000000 */
[----:B--2---:R-:W-:-:S13]  /*2ef0*/  ISETP.NE.AND P0, PT, R25, UR4, PT ;  /* 0x0000000419007c0c */ /* 0x004fda000bf05270 */
[----:B------:R-:W-:Y:S05]  /*2f00*/  @P0 BRA `(.L_x_56) ;  /* 0xffffffd4006c0947 */ /* 0x000fea000383ffff */
[----:B------:R-:W-:Y:S05]  /*2f10*/  BSYNC B9 ;  /* 0x0000000000097941 */ /* 0x000fea0003800000 */
.L_x_5:
[----:B------:R-:W-:Y:S05]  /*2f20*/  BRA `(.L_x_3) ;  /* 0x0000005c00587947 */ /* 0x000fea0003800000 */
.L_x_4:
[----:B------:R-:W1:Y:S02]  /*2f30*/  LDCU.S8 UR4, c[0x0][0x3d5] ;  /* 0x00007aa0ff0477ac */ /* 0x000e640008000200 */
[----:B-1----:R-:W-:-:S09]  /*2f40*/  UISETP.NE.AND UP0, UPT, UR4, URZ, UPT ;  /* 0x000000ff0400728c */ /* 0x002fd2000bf05270 */
[----:B------:R-:W-:Y:S05]  /*2f50*/  BRA.U UP0, `(.L_x_57) ;  /* 0x00000019003c7547 */ /* 0x000fea000b800000 */
[----:B-----5:R-:W1:Y:S01]  /*2f60*/  LDC.64 R38, c[0x0][0x3b8] ;  /* 0x0000ee00ff267b82 */ /* 0x020e620000000a00 */
[----:B------:R-:W1:Y:S01]  /*2f70*/  LDCU.64 UR4, c[0x0][0x3c0] ;  /* 0x00007800ff0477ac */ /* 0x000e620008000a00 */
[----:B------:R-:W-:Y:S01]  /*2f80*/  BSSY B8, `(.L_x_58) ;  /* 0x000018b000087945 */ /* 0x000fe20003800000 */
[----:B------:R-:W-:Y:S01]  /*2f90*/  IMAD.MOV R34, RZ, RZ, -R25 ;  /* 0x000000ffff227224 */ /* 0x000fe200078e0a19 */
[----:B------:R-:W-:Y:S01]  /*2fa0*/  CS2R R22, SRZ ;  /* 0x0000000000167805 */ /* 0x000fe2000001ff00 */
[----:B------:R-:W-:Y:S01]  /*2fb0*/  IMAD.MOV R35, RZ, RZ, -R24 ;  /* 0x000000ffff237224 */ /* 0x000fe200078e0a18 */
[----:B------:R-:W-:Y:S01]  /*2fc0*/  CS2R R18, SRZ ;  /* 0x0000000000127805 */ /* 0x000fe2000001ff00 */
[----:B------:R-:W-:Y:S01]  /*2fd0*/  IMAD.MOV.U32 R36, RZ, RZ, -0x8 ;  /* 0xfffffff8ff247424 */ /* 0x000fe200078e00ff */
[----:B------:R-:W-:Y:S01]  /*2fe0*/  CS2R R16, SRZ ;  /* 0x0000000000107805 */ /* 0x000fe2000001ff00 */
[----:B------:R-:W-:Y:S01]  /*2ff0*/  IMAD.MOV.U32 R37, RZ, RZ, RZ ;  /* 0x000000ffff257224 */ /* 0x000fe200078e00ff */
[----:B-1----:R-:W-:-:S08]  /*3000*/  DMUL R38, R38, UR4 ;  /* 0x0000000426267c28 */ /* 0x002fd00008000000 */
[----:B------:R-:W-:-:S11]  /*3010*/  DMUL R38, R38, UR4 ;  /* 0x0000000426267c28 */ /* 0x000fd60008000000 */
.L_x_88:
[----:B------:R-:W-:Y:S01]  /*3020*/  ISETP.NE.AND P0, PT, R35, RZ, PT ;  /* 0x000000ff2300720c */ /* 0x000fe20003f05270 */
[----:B------:R-:W-:Y:S05]  /*3030*/  YIELD ;  /* 0x0000000000007946 */ /* 0x000fea0003800000 */
[----:B------:R-:W-:Y:S07]  /*3040*/  BSSY.RECONVERGENT B7, `(.L_x_59) ;  /* 0x0000176000077945 */ /* 0x000fee0003800200 */
[----:B-1----:R-:W-:Y:S05]  /*3050*/  @!P0 BRA `(.L_x_60) ;  /* 0x0000001400d08947 */ /* 0x002fea0003800000 */
[----:B------:R-:W1:Y:S01]  /*3060*/  LDC R0, c[0x0][0x3d0] ;  /* 0x0000f400ff007b82 */ /* 0x000e620000000800 */
[----:B------:R-:W2:Y:S01]  /*3070*/  LDCU UR4, c[0x0][0x3d0] ;  /* 0x00007a00ff0477ac */ /* 0x000ea20008000800 */
[----:B------:R-:W-:Y:S01]  /*3080*/  IADD3 R25, PT, PT, R36, 0x8, RZ ;  /* 0x0000000824197810 */ /* 0x000fe20007ffe0ff */
[----:B--2---:R-:W-:Y:S01]  /*3090*/  IMAD.U32 R42, RZ, RZ, UR4 ;  /* 0x00000004ff2a7e24 */ /* 0x004fe2000f8e00ff */
[----:B-1----:R-:W-:-:S13]  /*30a0*/  ISETP.NE.AND P0, PT, R0, RZ, PT ;  /* 0x000000ff0000720c */ /* 0x002fda0003f05270 */
[----:B------:R-:W-:Y:S05]  /*30b0*/  @!P0 BRA `(.L_x_61) ;  /* 0x0000000c00508947 */ /* 0x000fea0003800000 */
[----:B------:R-:W-:Y:S01]  /*30c0*/  ISETP.NE.AND P0, PT, R0, 0x1, PT ;  /* 0x000000010000780c */ /* 0x000fe20003f05270 */
[----:B------:R-:W-:-:S12]  /*30d0*/  IMAD.MOV.U32 R42, RZ, RZ, R53 ;  /* 0x000000ffff2a7224 */ /* 0x000fd800078e0035 */
[----:B------:R-:W-:Y:S05]  /*30e0*/  @!P0 BRA `(.L_x_61) ;  /* 0x0000000c00448947 */ /* 0x000fea0003800000 */
[----:B------:R-:W-:-:S13]  /*30f0*/  ISETP.NE.AND P0, PT, R0, 0x2, PT ;  /* 0x000000020000780c */ /* 0x000fda0003f05270 */
[----:B------:R-:W-:Y:S05]  /*3100*/  @P0 BRA `(.L_x_62) ;  /* 0x0000000c00100947 */ /* 0x000fea0003800000 */
[----:B------:R-:W1:Y:S01]  /*3110*/  LDC.64 R14, c[0x0][0x390] ;  /* 0x0000e400ff0e7b82 */ /* 0x000e620000000a00 */
[C---:B------:R-:W-:Y:S02]  /*3120*/  R2UR UR6, R26.reuse ;  /* 0x000000001a0672ca */ /* 0x040fe400000e0000 */
[C---:B------:R-:W-:Y:S02]  /*3130*/  R2UR UR7, R27.reuse ;  /* 0x000000001b0772ca */ /* 0x040fe400000e0000 */
[----:B------:R-:W-:Y:S02]  /*3140*/  R2UR UR4, R26 ;  /* 0x000000001a0472ca */ /* 0x000fe400000e0000 */
[----:B------:R-:W-:Y:S01]  /*3150*/  R2UR UR5, R27 ;  /* 0x000000001b0572ca */ /* 0x000fe200000e0000 */
[----:B-1----:R-:W-:-:S08]  /*3160*/  IMAD.WIDE R14, R37, 0x18, R14 ;  /* 0x00000018250e7825 */ /* 0x002fd000078e020e */
[----:B0-----:R-:W2:Y:S04]  /*3170*/  LDG.E.64 R6, desc[UR6][R14.64+0x8] ;  /* 0x000008060e067981 */ /* 0x001ea8000c1e1b00 */
[----:B------:R-:W3:Y:S04]  /*3180*/  LDG.E.64 R4, desc[UR4][R14.64] ;  /* 0x000000040e047981 */ /* 0x000ee8000c1e1b00 */
[----:B------:R-:W4:Y:S01]  /*3190*/  LDG.E.64 R8, desc[UR6][R14.64+0x10] ;  /* 0x000010060e087981 */ /* 0x000f22000c1e1b00 */
[----:B------:R-:W-:Y:S01]  /*31a0*/  BSSY.RECONVERGENT B1, `(.L_x_63) ;  /* 0x0000022000017945 */ /* 0x000fe20003800200 */
[----:B--2---:R-:W-:-:S02]  /*31b0*/  DADD R6, R30, -R6 ;  /* 0x000000001e067229 */ /* 0x004fc40000000806 */
        /* <DEDUP_REMOVED lines=32> */
.L_x_64:
[----:B------:R-:W-:Y:S05]  /*33c0*/  BSYNC.RECONVERGENT B1 ;  /* 0x0000000000017941 */ /* 0x000fea0003800200 */
.L_x_63:
[----:B------:R-:W0:Y:S01]  /*33d0*/  MUFU.RCP64H R5, 299792384 ;  /* 0x41b1de7800057908 */ /* 0x000e220000001800 */
[----:B------:R-:W-:Y:S01]  /*33e0*/  IMAD.MOV.U32 R8, RZ, RZ, 0x4a000000 ;  /* 0x4a000000ff087424 */ /* 0x000fe200078e00ff */
[----:B------:R-:W-:Y:S01]  /*33f0*/  MOV R9, 0x41b1de78 ;  /* 0x41b1de7800097802 */ /* 0x000fe20000000f00 */
[----:B------:R-:W-:Y:S01]  /*3400*/  IMAD.MOV.U32 R4, RZ, RZ, 0x1 ;  /* 0x00000001ff047424 */ /* 0x000fe200078e00ff */
[----:B------:R-:W-:Y:S01]  /*3410*/  FSETP.GEU.AND P1, PT, |R7|, 6.5827683646048100446e-37, PT ;  /* 0x036000000700780b */ /* 0x000fe20003f2e200 */
[----:B------:R-:W-:Y:S04]  /*3420*/  BSSY.RECONVERGENT B1, `(.L_x_65) ;  /* 0x0000013000017945 */ /* 0x000fe80003800200 */
        /* <DEDUP_REMOVED lines=17> */
[----:B------:R-:W-:-:S07]  /*3540*/  MOV R5, R3 ;  /* 0x0000000300057202 */ /* 0x000fce0000000f00 */
.L_x_66:
[----:B------:R-:W-:Y:S05]  /*3550*/  BSYNC.RECONVERGENT B1 ;  /* 0x0000000000017941 */ /* 0x000fea0003800200 */
.L_x_65:
        /* <DEDUP_REMOVED lines=20> */
[----:B0-----:R-:W-:Y:S02]  /*36a0*/  IMAD.U32 R6, RZ, RZ, UR4 ;  /* 0x00000004ff067e24 */ /* 0x001fe4000f8e00ff */
[----:B------:R-:W-:-:S07]  /*36b0*/  IMAD.U32 R7, RZ, RZ, UR5 ;  /* 0x00000005ff077e24 */ /* 0x000fce000f8e00ff */
[----:B------:R-:W-:Y:S05]  /*36c0*/  CALL.REL.NOINC `($__internal_1_$__cuda_sm20_div_rn_f64_full) ;  /* 0x0000005800987944 */ /* 0x000fea0003c00000 */
[----:B------:R-:W-:Y:S01]  /*36d0*/  IMAD.MOV.U32 R6, RZ, RZ, R4 ;  /* 0x000000ffff067224 */ /* 0x000fe200078e0004 */
[----:B------:R-:W-:-:S07]  /*36e0*/  MOV R7, R3 ;  /* 0x0000000300077202 */ /* 0x000fce0000000f00 */
.L_x_68:
[----:B------:R-:W-:Y:S05]  /*36f0*/  BSYNC.RECONVERGENT B1 ;  /* 0x0000000000017941 */ /* 0x000fea0003800200 */
.L_x_67:
        /* <DEDUP_REMOVED lines=29> */
[----:B------:R-:W-:Y:S02]  /*38d0*/  VIADD R11, R5, 0xfff00000 ;  /* 0xfff00000050b7836 */ /* 0x000fe40000000000 */
[----:B------:R-:W-:-:S04]  /*38e0*/  IMAD.MOV.U32 R10, RZ, RZ, R4 ;  /* 0x000000ffff0a7224 */ /* 0x000fc800078e0004 */
[----:B------:R-:W-:-:S08]  /*38f0*/  DFMA R20, R14, -R14, R8 ;  /* 0x8000000e0e14722b */ /* 0x000fd00000000008 */
[----:B------:R-:W-:Y:S01]  /*3900*/  DFMA R6, R20, R10, R14 ;  /* 0x0000000a1406722b */ /* 0x000fe2000000000e */
[----:B------:R-:W-:Y:S10]  /*3910*/  @!P0 BRA `(.L_x_70) ;  /* 0x00000000002c8947 */ /* 0x000ff40003800000 */
[----:B------:R-:W-:Y:S01]  /*3920*/  MOV R10, R4 ;  /* 0x00000004000a7202 */ /* 0x000fe20000000f00 */
[----:B------:R-:W-:Y:S01]  /*3930*/  IMAD.MOV.U32 R0, RZ, RZ, R12 ;  /* 0x000000ffff007224 */ /* 0x000fe200078e000c */
[----:B------:R-:W-:Y:S01]  /*3940*/  MOV R3, R11 ;  /* 0x0000000b00037202 */ /* 0x000fe20000000f00 */
[----:B------:R-:W-:Y:S01]  /*3950*/  IMAD.MOV.U32 R6, RZ, RZ, R20 ;  /* 0x000000ffff067224 */ /* 0x000fe200078e0014 */
[----:B------:R-:W-:Y:S01]  /*3960*/  MOV R12, 0x39b0 ;  /* 0x000039b0000c7802 */ /* 0x000fe20000000f00 */
[----:B------:R-:W-:Y:S02]  /*3970*/  IMAD.MOV.U32 R7, RZ, RZ, R21 ;  /* 0x000000ffff077224 */ /* 0x000fe400078e0015 */
[----:B------:R-:W-:Y:S02]  /*3980*/  IMAD.MOV.U32 R4, RZ, RZ, R14 ;  /* 0x000000ffff047224 */ /* 0x000fe400078e000e */
[----:B------:R-:W-:-:S07]  /*3990*/  IMAD.MOV.U32 R5, RZ, RZ, R15 ;  /* 0x000000ffff057224 */ /* 0x000fce00078e000f */
[----:B------:R-:W-:Y:S05]  /*39a0*/  CALL.REL.NOINC `($__internal_3_$__cuda_sm20_dsqrt_rn_f64_mediumpath_v1) ;  /* 0x0000006000047944 */ /* 0x000fea0003c00000 */
[----:B------:R-:W-:Y:S02]  /*39b0*/  IMAD.MOV.U32 R6, RZ, RZ, R0 ;  /* 0x000000ffff067224 */ /* 0x000fe400078e0000 */
[----:B------:R-:W-:-:S07]  /*39c0*/  IMAD.MOV.U32 R7, RZ, RZ, R3 ;  /* 0x000000ffff077224 */ /* 0x000fce00078e0003 */
.L_x_70:
[----:B------:R-:W-:Y:S05]  /*39d0*/  BSYNC.RECONVERGENT B1 ;  /* 0x0000000000017941 */ /* 0x000fea0003800200 */
.L_x_69:
        /* <DEDUP_REMOVED lines=24> */
.L_x_72:
[----:B------:R-:W-:Y:S05]  /*3b60*/  BSYNC.RECONVERGENT B1 ;  /* 0x0000000000017941 */ /* 0x000fea0003800200 */
.L_x_71:
        /* <DEDUP_REMOVED lines=18> */
[----:B------:R-:W-:Y:S02]  /*3c90*/  MOV R3, R5 ;  /* 0x0000000500037202 */ /* 0x000fe40000000f00 */
[----:B------:R-:W-:Y:S01]  /*3ca0*/  MOV R0, 0x3ce0 ;  /* 0x00003ce000007802 */ /* 0x000fe20000000f00 */
[----:B0-----:R-:W-:Y:S02]  /*3cb0*/  IMAD.U32 R6, RZ, RZ, UR4 ;  /* 0x00000004ff067e24 */ /* 0x001fe4000f8e00ff */
[----:B------:R-:W-:-:S07]  /*3cc0*/  IMAD.U32 R7, RZ, RZ, UR5 ;  /* 0x00000005ff077e24 */ /* 0x000fce000f8e00ff */
[----:B------:R-:W-:Y:S05]  /*3cd0*/  CALL.REL.NOINC `($__internal_1_$__cuda_sm20_div_rn_f64_full) ;  /* 0x0000005400147944 */ /* 0x000fea0003c00000 */
[----:B------:R-:W-:Y:S02]  /*3ce0*/  IMAD.MOV.U32 R6, RZ, RZ, R4 ;  /* 0x000000ffff067224 */ /* 0x000fe400078e0004 */
[----:B------:R-:W-:-:S07]  /*3cf0*/  IMAD.MOV.U32 R7, RZ, RZ, R3 ;  /* 0x000000ffff077224 */ /* 0x000fce00078e0003 */
.L_x_74:
[----:B------:R-:W-:Y:S05]  /*3d00*/  BSYNC.RECONVERGENT B1 ;  /* 0x0000000000017941 */ /* 0x000fea0003800200 */
.L_x_73:
[----:B------:R-:W0:Y:S02]  /*3d10*/  F2I.F64.TRUNC R6, R6 ;  /* 0x0000000600067311 */ /* 0x000e24000030d100 */
[----:B0-----:R-:W-:-:S04]  /*3d20*/  VIMNMX R42, PT, PT, RZ, R6, !PT ;  /* 0x00000006ff2a7248 */ /* 0x001fc80007fe0100 */
[----:B------:R-:W-:Y:S01]  /*3d30*/  VIMNMX R42, PT, PT, R53, R42, PT ;  /* 0x0000002a352a7248 */ /* 0x000fe20003fe0100 */
[----:B------:R-:W-:Y:S06]  /*3d40*/  BRA `(.L_x_61) ;  /* 0x00000000002c7947 */ /* 0x000fec0003800000 */
.L_x_62:
[----:B------:R-:W-:Y:S01]  /*3d50*/  MOV R3, 0x0 ;  /* 0x0000000000037802 */ /* 0x000fe20000000f00 */
[----:B------:R1:W-:Y:S01]  /*3d60*/  STL [R1], R0 ;  /* 0x0000000001007387 */ /* 0x0003e20000100800 */
[----:B------:R-:W2:Y:S01]  /*3d70*/  LDCU.64 UR4, c[0x4][0x10] ;  /* 0x01000200ff0477ac */ /* 0x000ea20008000a00 */
[----:B0-----:R-:W-:Y:S01]  /*3d80*/  IMAD.MOV.U32 R6, RZ, RZ, R52 ;  /* 0x000000ffff067224 */ /* 0x001fe200078e0034 */
[----:B------:R1:W0:Y:S01]  /*3d90*/  LDC.64 R8, c[0x4][R3] ;  /* 0x0100000003087b82 */ /* 0x0002220000000a00 */
[----:B------:R-:W-:Y:S02]  /*3da0*/  IMAD.MOV.U32 R7, RZ, RZ, R2 ;  /* 0x000000ffff077224 */ /* 0x000fe400078e0002 */
[----:B--2---:R-:W-:Y:S01]  /*3db0*/  IMAD.U32 R4, RZ, RZ, UR4 ;  /* 0x00000004ff047e24 */ /* 0x004fe2000f8e00ff */
[----:B-1----:R-:W-:-:S07]  /*3dc0*/  MOV R5, UR5 ;  /* 0x0000000500057c02 */ /* 0x002fce0008000f00 */
[----:B------:R-:W-:-:S07]  /*3dd0*/  LEPC R20, `(.L_x_75) ;  /* 0x000000001014794e */ /* 0x000fce0000000000 */
[----:B0-----:R-:W-:Y:S05]  /*3de0*/  CALL.ABS.NOINC R8 ;  /* 0x0000000008007343 */ /* 0x001fea0003c00000 */
.L_x_75:
[----:B------:R-:W-:-:S07]  /*3df0*/  IMAD.MOV.U32 R42, RZ, RZ, RZ ;  /* 0x000000ffff2a7224 */ /* 0x000fce00078e00ff */
.L_x_61:
        /* <DEDUP_REMOVED lines=8> */
[----:B0-----:R-:W-:Y:S01]  /*3e80*/  MOV R6, R52 ;  /* 0x0000003400067202 */ /* 0x001fe20000000f00 */
[----:B------:R1:W0:Y:S01]  /*3e90*/  LDC.64 R8, c[0x4][R0] ;  /* 0x0100000000087b82 */ /* 0x0002220000000a00 */
[----:B------:R-:W-:Y:S02]  /*3ea0*/  IMAD.MOV.U32 R7, RZ, RZ, R2 ;  /* 0x000000ffff077224 */ /* 0x000fe400078e0002 */
[----:B--2---:R-:W-:Y:S02]  /*3eb0*/  IMAD.U32 R4, RZ, RZ, UR4 ;  /* 0x00000004ff047e24 */ /* 0x004fe4000f8e00ff */
[----:B-1----:R-:W-:-:S07]  /*3ec0*/  IMAD.U32 R5, RZ, RZ, UR5 ;  /* 0x00000005ff057e24 */ /* 0x002fce000f8e00ff */
[----:B------:R-:W-:-:S07]  /*3ed0*/  LEPC R20, `(.L_x_77) ;  /* 0x000000001014794e */ /* 0x000fce0000000000 */
[----:B0-----:R-:W-:Y:S05]  /*3ee0*/  CALL.ABS.NOINC R8 ;  /* 0x0000000008007343 */ /* 0x001fea0003c00000 */
.L_x_77:
[----:B------:R-:W-:Y:S05]  /*3ef0*/  BSYNC.RECONVERGENT B9 ;  /* 0x0000000000097941 */ /* 0x000fea0003800200 */
.L_x_76:
[----:B0-----:R-:W0:Y:S01]  /*3f00*/  LDC.64 R4, c[0x0][0x390] ;  /* 0x0000e400ff047b82 */ /* 0x001e220000000a00 */
[----:B------:R-:W-:Y:S01]  /*3f10*/  R2UR UR6, R26 ;  /* 0x000000001a0672ca */ /* 0x000fe200000e0000 */
[----:B------:R-:W-:Y:S01]  /*3f20*/  IMAD.IADD R3, R42, 0x1, R37 ;  /* 0x000000012a037824 */ /* 0x000fe200078e0225 */
[C---:B------:R-:W-:Y:S02]  /*3f30*/  R2UR UR7, R27.reuse ;  /* 0x000000001b0772ca */ /* 0x040fe400000e0000 */
[----:B------:R-:W-:Y:S02]  /*3f40*/  R2UR UR4, R26 ;  /* 0x000000001a0472ca */ /* 0x000fe400000e0000 */
[----:B------:R-:W-:Y:S01]  /*3f50*/  R2UR UR5, R27 ;  /* 0x000000001b0572ca */ /* 0x000fe200000e0000 */
[----:B0-----:R-:W-:-:S08]  /*3f60*/  IMAD.WIDE R4, R3, 0x18, R4 ;  /* 0x0000001803047825 */ /* 0x001fd000078e0204 */
[----:B------:R-:W2:Y:S04]  /*3f70*/  LDG.E.64 R46, desc[UR6][R4.64+0x8] ;  /* 0x00000806042e7981 */ /* 0x000ea8000c1e1b00 */
[----:B------:R-:W3:Y:S04]  /*3f80*/  LDG.E.64 R48, desc[UR4][R4.64] ;  /* 0x0000000404307981 */ /* 0x000ee8000c1e1b00 */
[----:B------:R-:W4:Y:S01]  /*3f90*/  LDG.E.64 R44, desc[UR6][R4.64+0x10] ;  /* 0x00001006042c7981 */ /* 0x000f22000c1e1b00 */
[----:B--2---:R-:W-:Y:S02]  /*3fa0*/  DADD R46, R30, -R46 ;  /* 0x000000001e2e7229 */ /* 0x004fe4000000082e */
[----:B---3--:R-:W-:-:S06]  /*3fb0*/  DADD R48, R28, -R48 ;  /* 0x000000001c307229 */ /* 0x008fcc0000000830 */
[----:B------:R-:W-:Y:S02]  /*3fc0*/  DMUL R6, R46, R46 ;  /* 0x0000002e2e067228 */ /* 0x000fe40000000000 */
[----:B----4-:R-:W-:-:S06]  /*3fd0*/  DADD R44, R32, -R44 ;  /* 0x00000000202c7229 */ /* 0x010fcc000000082c */
[----:B------:R-:W-:-:S08]  /*3fe0*/  DFMA R6, R48, R48, R6 ;  /* 0x000000303006722b */ /* 0x000fd00000000006 */
[----:B------:R-:W-:-:S08]  /*3ff0*/  DFMA R6, R44, R44, R6 ;  /* 0x0000002c2c06722b */ /* 0x000fd00000000006 */
[----:B------:R-:W-:-:S14]  /*4000*/  DSETP.GEU.AND P0, PT, R6, R40, PT ;  /* 0x000000280600722a */ /* 0x000fdc0003f0e000 */
[----:B------:R-:W-:Y:S05]  /*4010*/  @!P0 BRA `(.L_x_78) ;  /* 0x00000004005c8947 */ /* 0x000fea0003800000 */
[----:B------:R-:W-:Y:S01]  /*4020*/  UMOV UR4, 0xfeebc2a0 ;  /* 0xfeebc2a000047882 */ /* 0x000fe20000000000 */
[----:B------:R-:W-:Y:S01]  /*4030*/  UMOV UR5, 0x39b4484b ;  /* 0x39b4484b00057882 */ /* 0x000fe20000000000 */
[----:B------:R-:W-:Y:S01]  /*4040*/  ISETP.NE.AND P6, PT, R43, RZ, PT ;  /* 0x000000ff2b00720c */ /* 0x000fe20003fc5270 */
[----:B------:R-:W-:Y:S01]  /*4050*/  DSETP.MAX.AND P0, P1, R6, UR4, PT ;  /* 0x0000000406007e2a */ /* 0x000fe2000b90f000 */
[----:B------:R-:W-:Y:S01]  /*4060*/  IMAD.MOV.U32 R0, RZ, RZ, R7 ;  /* 0x000000ffff007224 */ /* 0x000fe200078e0007 */
[----:B------:R-:W-:Y:S01]  /*4070*/  UMOV UR6, UR5 ;  /* 0x0000000500067c82 */ /* 0x000fe20008000000 */
[----:B------:R-:W-:Y:S03]  /*4080*/  BSSY.RECONVERGENT B9, `(.L_x_79) ;  /* 0x0000012000097945 */ /* 0x000fe60003800200 */
[----:B------:R-:W-:Y:S01]  /*4090*/  FSEL R43, R0, UR6, P0 ;  /* 0x00000006002b7c08 */ /* 0x000fe20008000000 */
[----:B------:R-:W-:Y:S01]  /*40a0*/  IMAD.U32 R0, RZ, RZ, UR6 ;  /* 0x00000006ff007e24 */ /* 0x000fe2000f8e00ff */
[----:B------:R-:W-:-:S06]  /*40b0*/  SEL R42, R6, UR4, P0 ;  /* 0x00000004062a7c07 */ /* 0x000fcc0008000000 */
[----:B------:R-:W-:Y:S01]  /*40c0*/  @P1 LOP3.LUT R43, R0, 0x80000, RZ, 0xfc, !PT ;  /* 0x00080000002b1812 */ /* 0x000fe200078efcff */
[----:B------:R-:W-:Y:S06]  /*40d0*/  @!P6 BRA `(.L_x_80) ;  /* 0x000000000030e947 */ /* 0x000fec0003800000 */
[----:B------:R-:W-:Y:S01]  /*40e0*/  IMAD.MOV.U32 R8, RZ, RZ, 0x0 ;  /* 0x00000000ff087424 */ /* 0x000fe200078e00ff */
[----:B------:R-:W-:Y:S01]  /*40f0*/  MOV R9, 0x3ff00000 ;  /* 0x3ff0000000097802 */ /* 0x000fe20000000f00 */
[----:B------:R-:W0:Y:S01]  /*4100*/  LDCU.64 UR4, c[0x4][0x28] ;  /* 0x01000500ff0477ac */ /* 0x000e220008000a00 */
[----:B------:R-:W-:Y:S01]  /*4110*/  MOV R0, 0x0 ;  /* 0x0000000000007802 */ /* 0x000fe20000000f00 */
[----:B------:R-:W-:Y:S02]  /*4120*/  IMAD.MOV.U32 R6, RZ, RZ, R52 ;  /* 0x000000ffff067224 */ /* 0x000fe400078e0034 */
[----:B------:R1:W-:Y:S01]  /*4130*/  STL.64 [R1], R8 ;  /* 0x0000000801007387 */ /* 0x0003e20000100a00 */
[----:B------:R1:W2:Y:S01]  /*4140*/  LDC.64 R10, c[0x4][R0] ;  /* 0x01000000000a7b82 */ /* 0x0002a20000000a00 */
[----:B------:R-:W-:Y:S02]  /*4150*/  IMAD.MOV.U32 R7, RZ, RZ, R2 ;  /* 0x000000ffff077224 */ /* 0x000fe400078e0002 */
[----:B0-----:R-:W-:-:S02]  /*4160*/  IMAD.U32 R4, RZ, RZ, UR4 ;  /* 0x00000004ff047e24 */ /* 0x001fc4000f8e00ff */
[----:B-1----:R-:W-:-:S07]  /*4170*/  IMAD.U32 R5, RZ, RZ, UR5 ;  /* 0x00000005ff057e24 */ /* 0x002fce000f8e00ff */
[----:B------:R-:W-:-:S07]  /*4180*/  LEPC R20, `(.L_x_80) ;  /* 0x000000001014794e */ /* 0x000fce0000000000 */
[----:B--2---:R-:W-:Y:S05]  /*4190*/  CALL.ABS.NOINC R10 ;  /* 0x000000000a007343 */ /* 0x004fea0003c00000 */
.L_x_80:
[----:B------:R-:W-:Y:S05]  /*41a0*/  BSYNC.RECONVERGENT B9 ;  /* 0x0000000000097941 */ /* 0x000fea0003800200 */
.L_x_79:
[----:B------:R-:W0:Y:S01]  /*41b0*/  MUFU.RCP64H R5, R43 ;  /* 0x0000002b00057308 */ /* 0x000e220000001800 */
[----:B------:R-:W-:Y:S01]  /*41c0*/  IMAD.MOV.U32 R4, RZ, RZ, 0x1 ;  /* 0x00000001ff047424 */ /* 0x000fe200078e00ff */
[----:B------:R-:W-:Y:S01]  /*41d0*/  FSETP.GEU.AND P1, PT, |R39|, 6.5827683646048100446e-37, PT ;  /* 0x036000002700780b */ /* 0x000fe20003f2e200 */
[----:B------:R-:W-:Y:S04]  /*41e0*/  BSSY.RECONVERGENT B1, `(.L_x_81) ;  /* 0x0000014000017945 */ /* 0x000fe80003800200 */
[----:B0-----:R-:W-:-:S08]  /*41f0*/  DFMA R6, -R42, R4, 1 ;  /* 0x3ff000002a06742b */ /* 0x001fd00000000104 */
[----:B------:R-:W-:-:S08]  /*4200*/  DFMA R6, R6, R6, R6 ;  /* 0x000000060606722b */ /* 0x000fd00000000006 */
[----:B------:R-:W-:-:S08]  /*4210*/  DFMA R6, R4, R6, R4 ;  /* 0x000000060406722b */ /* 0x000fd00000000004 */
[----:B------:R-:W-:-:S08]  /*4220*/  DFMA R4, -R42, R6, 1 ;  /* 0x3ff000002a04742b */ /* 0x000fd00000000106 */
[----:B------:R-:W-:-:S08]  /*4230*/  DFMA R4, R6, R4, R6 ;  /* 0x000000040604722b */ /* 0x000fd00000000006 */
[----:B------:R-:W-:-:S08]  /*4240*/  DMUL R12, R38, R4 ;  /* 0x00000004260c7228 */ /* 0x000fd00000000000 */
[----:B------:R-:W-:-:S08]  /*4250*/  DFMA R6, -R42, R12, R38 ;  /* 0x0000000c2a06722b */ /* 0x000fd00000000126 */
[----:B------:R-:W-:-:S10]  /*4260*/  DFMA R12, R4, R6, R12 ;  /* 0x00000006040c722b */ /* 0x000fd4000000000c */
[----:B------:R-:W-:-:S05]  /*4270*/  FFMA R0, RZ, R43, R13 ;  /* 0x0000002bff007223 */ /* 0x000fca000000000d */
[----:B------:R-:W-:-:S13]  /*4280*/  FSETP.GT.AND P0, PT, |R0|, 1.469367938527859385e-39, PT ;  /* 0x001000000000780b */ /* 0x000fda0003f04200 */
[----:B------:R-:W-:Y:S05]  /*4290*/  @P0 BRA P1, `(.L_x_82) ;  /* 0x0000000000200947 */ /* 0x000fea0000800000 */
[----:B------:R-:W-:Y:S01]  /*42a0*/  MOV R4, R38 ;  /* 0x0000002600047202 */ /* 0x000fe20000000f00 */
[----:B------:R-:W-:Y:S01]  /*42b0*/  IMAD.MOV.U32 R3, RZ, RZ, R39 ;  /* 0x000000ffff037224 */ /* 0x000fe200078e0027 */
[----:B------:R-:W-:Y:S01]  /*42c0*/  MOV R0, 0x4300 ;  /* 0x0000430000007802 */ /* 0x000fe20000000f00 */
[----:B------:R-:W-:Y:S02]  /*42d0*/  IMAD.MOV.U32 R6, RZ, RZ, R42 ;  /* 0x000000ffff067224 */ /* 0x000fe400078e002a */
[----:B------:R-:W-:-:S07]  /*42e0*/  IMAD.MOV.U32 R7, RZ, RZ, R43 ;  /* 0x000000ffff077224 */ /* 0x000fce00078e002b */
[----:B------:R-:W-:Y:S05]  /*42f0*/  CALL.REL.NOINC `($__internal_1_$__cuda_sm20_div_rn_f64_full) ;  /* 0x0000004c008c7944 */ /* 0x000fea0003c00000 */
[----:B------:R-:W-:Y:S02]  /*4300*/  IMAD.MOV.U32 R12, RZ, RZ, R4 ;  /* 0x000000ffff0c7224 */ /* 0x000fe400078e0004 */
[----:B------:R-:W-:-:S07]  /*4310*/  IMAD.MOV.U32 R13, RZ, RZ, R3 ;  /* 0x000000ffff0d7224 */ /* 0x000fce00078e0003 */
.L_x_82:
[----:B------:R-:W-:Y:S05]  /*4320*/  BSYNC.RECONVERGENT B1 ;  /* 0x0000000000017941 */ /* 0x000fea0003800200 */
.L_x_81:
[----:B------:R-:W-:-:S14]  /*4330*/  DSETP.NAN.AND P0, PT, R12, R12, PT ;  /* 0x0000000c0c00722a */ /* 0x000fdc0003f08000 */
[----:B------:R-:W-:Y:S05]  /*4340*/  @!P0 BRA `(.L_x_83) ;  /* 0x00000000002c8947 */ /* 0x000fea0003800000 */
[----:B------:R-:W-:Y:S01]  /*4350*/  MOV R0, 0x0 ;  /* 0x0000000000007802 */ /* 0x000fe20000000f00 */
[----:B------:R0:W-:Y:S01]  /*4360*/  STL.64 [R1], R24 ;  /* 0x0000001801007387 */ /* 0x0001e20000100a00 */
[----:B------:R-:W1:Y:S01]  /*4370*/  LDCU.64 UR4, c[0x4][0x30] ;  /* 0x01000600ff0477ac */ /* 0x000e620008000a00 */
[----:B------:R-:W-:Y:S01]  /*4380*/  IMAD.MOV.U32 R6, RZ, RZ, R52 ;  /* 0x000000ffff067224 */ /* 0x000fe200078e0034 */
[----:B------:R0:W2:Y:S01]  /*4390*/  LDC.64 R8, c[0x4][R0] ;  /* 0x0100000000087b82 */ /* 0x0000a20000000a00 */
[----:B------:R-:W-:Y:S01]  /*43a0*/  IMAD.MOV.U32 R7, RZ, RZ, R2 ;  /* 0x000000ffff077224 */ /* 0x000fe200078e0002 */
[----:B-1----:R-:W-:Y:S01]  /*43b0*/  MOV R4, UR4 ;  /* 0x0000000400047c02 */ /* 0x002fe20008000f00 */
[----:B0-----:R-:W-:-:S07]  /*43c0*/  IMAD.U32 R5, RZ, RZ, UR5 ;  /* 0x00000005ff057e24 */ /* 0x001fce000f8e00ff */
[----:B------:R-:W-:-:S07]  /*43d0*/  LEPC R20, `(.L_x_84) ;  /* 0x000000001014794e */ /* 0x000fce0000000000 */
[----:B--2---:R-:W-:Y:S05]  /*43e0*/  CALL.ABS.NOINC R8 ;  /* 0x0000000008007343 */ /* 0x004fea0003c00000 */
.L_x_84:
[----:B------:R-:W-:Y:S05]  /*43f0*/  BRA `(.L_x_60) ;  /* 0x0000000000e87947 */ /* 0x000fea0003800000 */
.L_x_83:
[----:B------:R-:W0:Y:S01]  /*4400*/  MUFU.RSQ64H R5, R43 ;  /* 0x0000002b00057308 */ /* 0x000e220000001c00 */
[----:B------:R-:W-:Y:S01]  /*4410*/  IMAD.MOV.U32 R4, RZ, RZ, RZ ;  /* 0x000000ffff047224 */ /* 0x000fe200078e00ff */
[----:B------:R-:W-:Y:S01]  /*4420*/  MOV R9, 0x3fd80000 ;  /* 0x3fd8000000097802 */ /* 0x000fe20000000f00 */
[----:B------:R-:W-:Y:S01]  /*4430*/  VIADD R0, R43, 0xfff00000 ;  /* 0xfff000002b007836 */ /* 0x000fe20000000000 */
[----:B------:R-:W-:Y:S01]  /*4440*/  BSSY.RECONVERGENT B0, `(.L_x_85) ;  /* 0x000000d000007945 */ /* 0x000fe20003800200 */
[----:B------:R-:W-:-:S03]  /*4450*/  IMAD.MOV.U32 R8, RZ, RZ, 0x0 ;  /* 0x00000000ff087424 */ /* 0x000fc600078e00ff */
[----:B------:R-:W-:Y:S01]  /*4460*/  ISETP.GE.U32.AND P0, PT, R0, 0x7fe00000, PT ;  /* 0x7fe000000000780c */ /* 0x000fe20003f06070 */
        /* <DEDUP_REMOVED lines=9> */
[----:B------:R-:W-:Y:S05]  /*4500*/  CALL.REL.NOINC `($__internal_2_$__cuda_sm20_drsqrt_f64_slowpath_v2) ;  /* 0x0000005000a07944 */ /* 0x000fea0003c00000 */
.L_x_86:
[----:B------:R-:W-:Y:S05]  /*4510*/  BSYNC.RECONVERGENT B0 ;  /* 0x0000000000007941 */ /* 0x000fea0003800200 */
.L_x_85:
[-C--:B------:R-:W-:Y:S02]  /*4520*/  DMUL R48, R48, R6.reuse ;  /* 0x0000000630307228 */ /* 0x080fe40000000000 */
[-C--:B------:R-:W-:Y:S02]  /*4530*/  DMUL R46, R46, R6.reuse ;  /* 0x000000062e2e7228 */ /* 0x080fe40000000000 */
[----:B------:R-:W-:-:S04]  /*4540*/  DMUL R6, R44, R6 ;  /* 0x000000062c067228 */ /* 0x000fc80000000000 */
[-C--:B------:R-:W-:Y:S02]  /*4550*/  DFMA R22, R48, R12.reuse, R22 ;  /* 0x0000000c3016722b */ /* 0x080fe40000000016 */
[-C--:B------:R-:W-:Y:S02]  /*4560*/  DFMA R16, R46, R12.reuse, R16 ;  /* 0x0000000c2e10722b */ /* 0x080fe40000000010 */
[----:B------:R-:W-:Y:S01]  /*4570*/  DFMA R18, R6, R12, R18 ;  /* 0x0000000c0612722b */ /* 0x000fe20000000012 */
[----:B------:R-:W-:Y:S10]  /*4580*/  BRA `(.L_x_60) ;  /* 0x0000000000847947 */ /* 0x000ff40003800000 */
.L_x_78:
        /* <DEDUP_REMOVED lines=25> */
[----:B------:R-:W-:Y:S01]  /*4720*/  @!P0 R2UR UR6, R26 ;  /* 0x000000001a0682ca */ /* 0x000fe200000e0000 */
[----:B------:R-:W-:Y:S01]  /*4730*/  @!P0 IMAD.SHL.U32 R5, R0, 0x2, RZ ;  /* 0x0000000200058824 */ /* 0x000fe200078e00ff */
[C---:B------:R-:W-:Y:S02]  /*4740*/  @!P0 R2UR UR7, R27.reuse ;  /* 0x000000001b0782ca */ /* 0x040fe400000e0000 */
[----:B------:R-:W-:Y:S02]  /*4750*/  @!P0 R2UR UR4, R26 ;  /* 0x000000001a0482ca */ /* 0x000fe400000e0000 */
[----:B------:R-:W-:Y:S01]  /*4760*/  @!P0 R2UR UR5, R27 ;  /* 0x000000001b0582ca */ /* 0x000fe200000e0000 */
[----:B0-----:R-:W-:-:S08]  /*4770*/  @!P0 IMAD.WIDE R4, R5, 0x4, R6 ;  /* 0x0000000405048825 */ /* 0x001fd000078e0206 */
[----:B------:R1:W-:Y:S04]  /*4780*/  @!P0 STG.E desc[UR6][R4.64+0x4], R25 ;  /* 0x0000041904008986 */ /* 0x0003e8000c101906 */
[----:B------:R1:W-:Y:S02]  /*4790*/  @!P0 STG.E desc[UR4][R4.64], R24 ;  /* 0x0000001804008986 */ /* 0x0003e4000c101904 */
.L_x_60:
[----:B------:R-:W-:Y:S05]  /*47a0*/  BSYNC.RECONVERGENT B7 ;  /* 0x0000000000077941 */ /* 0x000fea0003800200 */
.L_x_59:
[----:B------:R-:W2:Y:S01]  /*47b0*/  LDCU UR4, c[0x0][0x3a0] ;  /* 0x00007400ff0477ac */ /* 0x000ea20008000800 */
[----:B------:R-:W-:-:S04]  /*47c0*/  IADD3 R34, PT, PT, R34, 0x1, RZ ;  /* 0x0000000122227810 */ /* 0x000fc80007ffe0ff */
[----:B------:R-:W-:Y:S01]  /*47d0*/  ISETP.NE.AND P0, PT, R34, RZ, PT ;  /* 0x000000ff2200720c */ /* 0x000fe20003f05270 */
[----:B--2---:R-:W-:-:S12]  /*47e0*/  VIADD R37, R37, UR4 ;  /* 0x0000000425257c36 */ /* 0x004fd80008000000 */
[----:B------:R-:W-:Y:S05]  /*47f0*/  @!P0 BRA `(.L_x_87) ;  /* 0x00000000000c8947 */ /* 0x000fea0003800000 */
[----:B------:R-:W-:Y:S02]  /*4800*/  VIADD R36, R36, 0x1 ;  /* 0x0000000124247836 */ /* 0x000fe40000000000 */
[----:B------:R-:W-:Y:S01]  /*4810*/  VIADD R35, R35, 0x1 ;  /* 0x0000000123237836 */ /* 0x000fe20000000000 */
[----:B------:R-:W-:Y:S06]  /*4820*/  BRA `(.L_x_88) ;  /* 0xffffffe400fc7947 */ /* 0x000fec000383ffff */
.L_x_87:
[----:B------:R-:W-:Y:S05]  /*4830*/  BSYNC B8 ;  /* 0x0000000000087941 */ /* 0x000fea0003800000 */
.L_x_58:
[----:B------:R-:W-:Y:S05]  /*4840*/  BRA `(.L_x_3) ;  /* 0x0000004400107947 */ /* 0x000fea0003800000 */
.L_x_57:
[----:B------:R-:W1:Y:S02]  /*4850*/  LDCU.U8 UR4, c[0x0][0x3d4] ;  /* 0x00007a80ff0477ac */ /* 0x000e640008000000 */
[----:B-1----:R-:W-:-:S04]  /*4860*/  UPRMT UR4, UR4, 0x8880, URZ ;  /* 0x0000888004047896 */ /* 0x002fc800080000ff */
[----:B------:R-:W-:-:S09]  /*4870*/  UISETP.NE.AND UP0, UPT, UR4, URZ, UPT ;  /* 0x000000ff0400728c */ /* 0x000fd2000bf05270 */
[----:B------:R-:W-:Y:S05]  /*4880*/  BRA.U !UP0, `(.L_x_89) ;  /* 0x0000002508107547 */ /* 0x000fea000b800000 */
[----:B------:R-:W-:Y:S01]  /*4890*/  IMAD.MOV R55, RZ, RZ, -R25 ;  /* 0x000000ffff377224 */ /* 0x000fe200078e0a19 */
[----:B------:R-:W-:Y:S01]  /*48a0*/  MOV R51, 0xfffffff8 ;  /* 0xfffffff800337802 */ /* 0x000fe20000000f00 */
[----:B------:R-:W-:Y:S01]  /*48b0*/  IMAD.MOV R50, RZ, RZ, -R24 ;  /* 0x000000ffff327224 */ /* 0x000fe200078e0a18 */
[----:B------:R-:W-:Y:S01]  /*48c0*/  CS2R R22, SRZ ;  /* 0x0000000000167805 */ /* 0x000fe2000001ff00 */
[----:B------:R-:W-:Y:S01]  /*48d0*/  IMAD.MOV.U32 R49, RZ, RZ, RZ ;  /* 0x000000ffff317224 */ /* 0x000fe200078e00ff */
[----:B------:R-:W-:Y:S02]  /*48e0*/  CS2R R18, SRZ ;  /* 0x0000000000127805 */ /* 0x000fe4000001ff00 */
[----:B------:R-:W-:-:S07]  /*48f0*/  CS2R R16, SRZ ;  /* 0x0000000000107805 */ /* 0x000fce000001ff00 */
.L_x_133:
[----:B------:R-:W-:Y:S01]  /*4900*/  ISETP.NE.AND P0, PT, R50, RZ, PT ;  /* 0x000000ff3200720c */ /* 0x000fe20003f05270 */
[----:B------:R-:W-:Y:S01]  /*4910*/  VIADD R55, R55, 0x1 ;  /* 0x0000000137377836 */ /* 0x000fe20000000000 */
[----:B------:R-:W-:Y:S05]  /*4920*/  YIELD ;  /* 0x0000000000007946 */ /* 0x000fea0003800000 */
[----:B------:R-:W-:Y:S01]  /*4930*/  ISETP.NE.AND P1, PT, R55, RZ, PT ;  /* 0x000000ff3700720c */ /* 0x000fe20003f25270 */
[----:B------:R-:W-:Y:S03]  /*4940*/  BSSY.RECONVERGENT B7, `(.L_x_90) ;  /* 0x0000231000077945 */ /* 0x000fe60003800200 */
[----:B------:R-:W-:-:S02]  /*4950*/  P2R R25, PR, RZ, 0x2 ;  /* 0x00000002ff197803 */ /* 0x000fc40000000000 */
[----:B-1----:R-:W-:Y:S07]  /*4960*/  @!P0 BRA `(.L_x_91) ;  /* 0x0000002000b88947 */ /* 0x002fee0003800000 */
[----:B------:R-:W1:Y:S01]  /*4970*/  LDC R0, c[0x0][0x3d0] ;  /* 0x0000f400ff007b82 */ /* 0x000e620000000800 */
[----:B------:R-:W2:Y:S02]  /*4980*/  LDCU UR4, c[0x0][0x3d0] ;  /* 0x00007a00ff0477ac */ /* 0x000ea40008000800 */
[----:B--2---:R-:W-:Y:S01]  /*4990*/  IMAD.U32 R42, RZ, RZ, UR4 ;  /* 0x00000004ff2a7e24 */ /* 0x004fe2000f8e00ff */
[----:B-1----:R-:W-:-:S13]  /*49a0*/  ISETP.NE.AND P0, PT, R0, RZ, PT ;  /* 0x000000ff0000720c */ /* 0x002fda0003f05270 */
[----:B------:R-:W-:Y:S05]  /*49b0*/  @!P0 BRA `(.L_x_92) ;  /* 0x0000000c00488947 */ /* 0x000fea0003800000 */
[----:B------:R-:W-:-:S13]  /*49c0*/  ISETP.NE.AND P0, PT, R0, 0x2, PT ;  /* 0x000000020000780c */ /* 0x000fda0003f05270 */
[----:B------:R-:W-:Y:S05]  /*49d0*/  @!P0 BRA `(.L_x_93) ;  /* 0x00000000003c8947 */ /* 0x000fea0003800000 */
[----:B------:R-:W-:Y:S01]  /*49e0*/  ISETP.NE.AND P0, PT, R0, 0x1, PT ;  /* 0x000000010000780c */ /* 0x000fe20003f05270 */
[----:B------:R-:W-:-:S12]  /*49f0*/  IMAD.MOV.U32 R42, RZ, RZ, R53 ;  /* 0x000000ffff2a7224 */ /* 0x000fd800078e0035 */
[----:B------:R-:W-:Y:S05]  /*4a00*/  @!P0 BRA `(.L_x_92) ;  /* 0x0000000c00348947 */ /* 0x000fea0003800000 */
        /* <DEDUP_REMOVED lines=9> */
[----:B0----5:R-:W-:Y:S05]  /*4aa0*/  CALL.ABS.NOINC R8 ;  /* 0x0000000008007343 */ /* 0x021fea0003c00000 */
.L_x_94:
[----:B------:R-:W-:Y:S01]  /*4ab0*/  IMAD.MOV.U32 R42, RZ, RZ, RZ ;  /* 0x000000ffff2a7224 */ /* 0x000fe200078e00ff */
[----:B------:R-:W-:Y:S06]  /*4ac0*/  BRA `(.L_x_92) ;  /* 0x0000000c00047947 */ /* 0x000fec0003800000 */
.L_x_93:
        /* <DEDUP_REMOVED lines=16> */
[----:B------:R-:W-:Y:S01]  /*4bd0*/  IMAD.MOV.U32 R6, RZ, RZ, 0x0 ;  /* 0x00000000ff067424 */ /* 0x000fe200078e00ff */
[----:B------:R-:W-:-:S04]  /*4be0*/  MOV R7, 0x3fd80000 ;  /* 0x3fd8000000077802 */ /* 0x000fc80000000f00 */
        /* <DEDUP_REMOVED lines=23> */
.L_x_96:
[----:B------:R-:W-:Y:S05]  /*4d60*/  BSYNC.RECONVERGENT B1 ;  /* 0x0000000000017941 */ /* 0x000fea0003800200 */
.L_x_95:
        /* <DEDUP_REMOVED lines=23> */
[----:B------:R-:W-:-:S07]  /*4ee0*/  IMAD.MOV.U32 R5, RZ, RZ, R3 ;  /* 0x000000ffff057224 */ /* 0x000fce00078e0003 */
.L_x_98:
[----:B------:R-:W-:Y:S05]  /*4ef0*/  BSYNC.RECONVERGENT B1 ;  /* 0x0000000000017941 */ /* 0x000fea0003800200 */
.L_x_97:
[----:B------:R-:W0:Y:S01]  /*4f00*/  LDCU UR4, c[0x0][0x3cc] ;  /* 0x00007980ff0477ac */ /* 0x000e220008000800 */
[----:B------:R-:W1:Y:S01]  /*4f10*/  LDC.64 R8, c[0x0][0x3c8] ;  /* 0x0000f200ff087b82 */ /* 0x000e620000000a00 */
[----:B------:R-:W-:Y:S01]  /*4f20*/  MOV R6, 0x1 ;  /* 0x0000000100067802 */ /* 0x000fe20000000f00 */
[----:B------:R-:W-:Y:S01]  /*4f30*/  BSSY.RECONVERGENT B1, `(.L_x_99) ;  /* 0x0000016000017945 */ /* 0x000fe20003800200 */
[----:B------:R-:W-:Y:S01]  /*4f40*/  FSETP.GEU.AND P1, PT, |R5|, 6.5827683646048100446e-37, PT ;  /* 0x036000000500780b */ /* 0x000fe20003f2e200 */
        /* <DEDUP_REMOVED lines=18> */
[----:B------:R-:W-:Y:S02]  /*5070*/  IMAD.MOV.U32 R6, RZ, RZ, R4 ;  /* 0x000000ffff067224 */ /* 0x000fe400078e0004 */
[----:B------:R-:W-:-:S07]  /*5080*/  IMAD.MOV.U32 R7, RZ, RZ, R3 ;  /* 0x000000ffff077224 */ /* 0x000fce00078e0003 */
.L_x_100:
[----:B------:R-:W-:Y:S05]  /*5090*/  BSYNC.RECONVERGENT B1 ;  /* 0x0000000000017941 */ /* 0x000fea0003800200 */
.L_x_99:
        /* <DEDUP_REMOVED lines=21> */
[----:B------:R-:W-:-:S04]  /*51f0*/  IADD3 R12, PT, PT, R9, -0x3500000, RZ ;  /* 0xfcb00000090c7810 */ /* 0x000fc80007ffe0ff */
[----:B------:R-:W-:Y:S02]  /*5200*/  ISETP.GE.U32.AND P0, PT, R12, 0x7ca00000, PT ;  /* 0x7ca000000c00780c */ /* 0x000fe40003f06070 */
        /* <DEDUP_REMOVED lines=20> */
[----:B------:R-:W-:Y:S01]  /*5350*/  MOV R6, R0 ;  /* 0x0000000000067202 */ /* 0x000fe20000000f00 */
[----:B------:R-:W-:-:S07]  /*5360*/  IMAD.MOV.U32 R7, RZ, RZ, R3 ;  /* 0x000000ffff077224 */ /* 0x000fce00078e0003 */
.L_x_102:
[----:B------:R-:W-:Y:S05]  /*5370*/  BSYNC.RECONVERGENT B1 ;  /* 0x0000000000017941 */ /* 0x000fea0003800200 */
.L_x_101:
        /* <DEDUP_REMOVED lines=24> */
.L_x_104:
[----:B------:R-:W-:Y:S05]  /*5500*/  BSYNC.RECONVERGENT B1 ;  /* 0x0000000000017941 */ /* 0x000fea0003800200 */
.L_x_103:
        /* <DEDUP_REMOVED lines=19> */
[----:B------:R-:W-:Y:S02]  /*5640*/  MOV R0, 0x5680 ;  /* 0x0000568000007802 */ /* 0x000fe40000000f00 */
[----:B0-----:R-:W-:Y:S01]  /*5650*/  MOV R6, UR4 ;  /* 0x0000000400067c02 */ /* 0x001fe20008000f00 */
[----:B------:R-:W-:-:S07]  /*5660*/  IMAD.U32 R7, RZ, RZ, UR5 ;  /* 0x00000005ff077e24 */ /* 0x000fce000f8e00ff */
[----:B------:R-:W-:Y:S05]  /*5670*/  CALL.REL.NOINC `($__internal_1_$__cuda_sm20_div_rn_f64_full) ;  /* 0x0000003800ac7944 */ /* 0x000fea0003c00000 */
[----:B------:R-:W-:Y:S02]  /*5680*/  IMAD.MOV.U32 R6, RZ, RZ, R4 ;  /* 0x000000ffff067224 */ /* 0x000fe400078e0004 */
[----:B------:R-:W-:-:S07]  /*5690*/  IMAD.MOV.U32 R7, RZ, RZ, R3 ;  /* 0x000000ffff077224 */ /* 0x000fce00078e0003 */
.L_x_106:
[----:B------:R-:W-:Y:S05]  /*56a0*/  BSYNC.RECONVERGENT B1 ;  /* 0x0000000000017941 */ /* 0x000fea0003800200 */
.L_x_105:
[----:B------:R-:W0:Y:S02]  /*56b0*/  F2I.F64.TRUNC R6, R6 ;  /* 0x0000000600067311 */ /* 0x000e24000030d100 */
[----:B0-----:R-:W-:-:S04]  /*56c0*/  VIMNMX R42, PT, PT, RZ, R6, !PT ;  /* 0x00000006ff2a7248 */ /* 0x001fc80007fe0100 */
[----:B------:R-:W-:-:S07]  /*56d0*/  VIMNMX R42, PT, PT, R53, R42, PT ;  /* 0x0000002a352a7248 */ /* 0x000fce0003fe0100 */
.L_x_92:
[----:B------:R-:W-:Y:S01]  /*56e0*/  LOP3.LUT P0, RZ, R54, R51, RZ, 0xfc, !PT ;  /* 0x0000003336ff7212 */ /* 0x000fe2000780fcff */
[----:B------:R-:W-:Y:S03]  /*56f0*/  BSSY.RECONVERGENT B8, `(.L_x_107) ;  /* 0x000000d000087945 */ /* 0x000fe60003800200 */
[----:B------:R-:W-:-:S09]  /*5700*/  P2R R48, PR, RZ, 0x1 ;  /* 0x00000001ff307803 */ /* 0x000fd20000000000 */
[----:B------:R-:W-:Y:S05]  /*5710*/  @P0 BRA `(.L_x_108) ;  /* 0x0000000000280947 */ /* 0x000fea0003800000 */
        /* <DEDUP_REMOVED lines=9> */
[----:B0----5:R-:W-:Y:S05]  /*57b0*/  CALL.ABS.NOINC R8 ;  /* 0x0000000008007343 */ /* 0x021fea0003c00000 */
.L_x_108:
[----:B------:R-:W-:Y:S05]  /*57c0*/  BSYNC.RECONVERGENT B8 ;  /* 0x0000000000087941 */ /* 0x000fea0003800200 */
.L_x_107:
        /* <DEDUP_REMOVED lines=10> */
[----:B------:R-:W-:Y:S01]  /*5870*/  SHF.R.S32.HI R3, RZ, 0x1f, R9 ;  /* 0x0000001fff037819 */ /* 0x000fe20000011409 */
[----:B--2--5:R-:W-:-:S02]  /*5880*/  DADD R44, R30, -R44 ;  /* 0x000000001e2c7229 */ /* 0x024fc4000000082c */
[----:B---3--:R-:W-:-:S06]  /*5890*/  DADD R42, R28, -R42 ;  /* 0x000000001c2a7229 */ /* 0x008fcc000000082a */
[----:B------:R-:W-:Y:S02]  /*58a0*/  DMUL R4, R44, R44 ;  /* 0x0000002c2c047228 */ /* 0x000fe40000000000 */
[----:B----4-:R-:W-:-:S06]  /*58b0*/  DADD R46, R32, -R46 ;  /* 0x00000000202e7229 */ /* 0x010fcc000000082e */
[----:B------:R-:W-:-:S08]  /*58c0*/  DFMA R4, R42, R42, R4 ;  /* 0x0000002a2a04722b */ /* 0x000fd00000000004 */
[----:B------:R-:W-:-:S08]  /*58d0*/  DFMA R4, R46, R46, R4 ;  /* 0x0000002e2e04722b */ /* 0x000fd00000000004 */
[----:B------:R-:W-:-:S14]  /*58e0*/  DSETP.GEU.AND P0, PT, R4, R40, PT ;  /* 0x000000280400722a */ /* 0x000fdc0003f0e000 */
[----:B------:R-:W-:Y:S05]  /*58f0*/  @P0 BRA `(.L_x_109) ;  /* 0x00000000009c0947 */ /* 0x000fea0003800000 */
[----:B------:R-:W-:Y:S01]  /*5900*/  VIADD R9, R51, 0x8 ;  /* 0x0000000833097836 */ /* 0x000fe20000000000 */
[----:B------:R-:W-:Y:S02]  /*5910*/  CS2R R22, SRZ ;  /* 0x0000000000167805 */ /* 0x000fe4000001ff00 */
[----:B------:R-:W-:Y:S02]  /*5920*/  CS2R R16, SRZ ;  /* 0x0000000000107805 */ /* 0x000fe4000001ff00 */
[----:B------:R-:W-:Y:S02]  /*5930*/  CS2R R18, SRZ ;  /* 0x0000000000127805 */ /* 0x000fe4000001ff00 */
[----:B------:R-:W-:-:S13]  /*5940*/  ISETP.GE.AND P0, PT, R24, R9, PT ;  /* 0x000000091800720c */ /* 0x000fda0003f06270 */
        /* <DEDUP_REMOVED lines=20> */
[----:B------:R-:W-:Y:S05]  /*5a90*/  @P0 BRA `(.L_x_91) ;  /* 0x00000010006c0947 */ /* 0x000fea0003800000 */
[----:B------:R-:W0:Y:S01]  /*5aa0*/  LDC.64 R4, c[0x0][0x3e8] ;  /* 0x0000fa00ff047b82 */ /* 0x000e220000000a00 */
[----:B------:R-:W-:Y:S01]  /*5ab0*/  R2UR UR6, R26 ;  /* 0x000000001a0672ca */ /* 0x000fe200000e0000 */
[----:B------:R-:W-:Y:S01]  /*5ac0*/  IMAD.SHL.U32 R3, R0, 0x2, RZ ;  /* 0x0000000200037824 */ /* 0x000fe200078e00ff */
[C---:B------:R-:W-:Y:S02]  /*5ad0*/  R2UR UR7, R27.reuse ;  /* 0x000000001b0772ca */ /* 0x040fe400000e0000 */
[----:B------:R-:W-:Y:S02]  /*5ae0*/  CS2R R22, SRZ ;  /* 0x0000000000167805 */ /* 0x000fe4000001ff00 */
[----:B------:R-:W-:Y:S02]  /*5af0*/  R2UR UR4, R26 ;  /* 0x000000001a0472ca */ /* 0x000fe400000e0000 */
[----:B------:R-:W-:Y:S02]  /*5b00*/  CS2R R16, SRZ ;  /* 0x0000000000107805 */ /* 0x000fe4000001ff00 */
[----:B------:R-:W-:-:S02]  /*5b10*/  R2UR UR5, R27 ;  /* 0x000000001b0572ca */ /* 0x000fc400000e0000 */
[----:B------:R-:W-:Y:S01]  /*5b20*/  CS2R R18, SRZ ;  /* 0x0000000000127805 */ /* 0x000fe2000001ff00 */
[----:B0-----:R-:W-:-:S05]  /*5b30*/  IMAD.WIDE R4, R3, 0x4, R4 ;  /* 0x0000000403047825 */ /* 0x001fca00078e0204 */
[----:B------:R1:W-:Y:S05]  /*5b40*/  STG.E desc[UR6][R4.64+0x4], R9 ;  /* 0x0000040904007986 */ /* 0x0003ea000c101906 */
[----:B------:R1:W-:Y:S01]  /*5b50*/  STG.E desc[UR4][R4.64], R24 ;  /* 0x0000001804007986 */ /* 0x0003e2000c101904 */
[----:B------:R-:W-:Y:S05]  /*5b60*/  BRA `(.L_x_91) ;  /* 0x0000001000387947 */ /* 0x000fea0003800000 */
.L_x_109:
[----:B------:R-:W0:Y:S01]  /*5b70*/  LDC.64 R6, c[0x0][0x398] ;  /* 0x0000e600ff067b82 */ /* 0x000e220000000a00 */
[C---:B------:R-:W-:Y:S01]  /*5b80*/  R2UR UR4, R26.reuse ;  /* 0x000000001a0472ca */ /* 0x040fe200000e0000 */
[----:B------:R-:W-:Y:S01]  /*5b90*/  IMAD R3, R3, 0x18, RZ ;  /* 0x0000001803037824 */ /* 0x000fe200078e02ff */
[C---:B------:R-:W-:Y:S02]  /*5ba0*/  R2UR UR5, R27.reuse ;  /* 0x000000001b0572ca */ /* 0x040fe400000e0000 */
[C---:B------:R-:W-:Y:S02]  /*5bb0*/  R2UR UR6, R26.reuse ;  /* 0x000000001a0672ca */ /* 0x040fe400000e0000 */
[C---:B------:R-:W-:Y:S01]  /*5bc0*/  R2UR UR7, R27.reuse ;  /* 0x000000001b0772ca */ /* 0x040fe200000e0000 */
[----:B------:R-:W-:Y:S01]  /*5bd0*/  IMAD.MOV.U32 R0, RZ, RZ, R5 ;  /* 0x000000ffff007224 */ /* 0x000fe200078e0005 */
[----:B------:R-:W-:Y:S02]  /*5be0*/  R2UR UR8, R26 ;  /* 0x000000001a0872ca */ /* 0x000fe400000e0000 */
[----:B------:R-:W-:Y:S01]  /*5bf0*/  R2UR UR9, R27 ;  /* 0x000000001b0972ca */ /* 0x000fe200000e0000 */
[----:B0-----:R-:W-:-:S05]  /*5c00*/  IMAD.WIDE.U32 R6, R9, 0x18, R6 ;  /* 0x0000001809067825 */ /* 0x001fca00078e0006 */
[----:B------:R-:W-:-:S05]  /*5c10*/  IADD3 R7, PT, PT, R7, R3, RZ ;  /* 0x0000000307077210 */ /* 0x000fca0007ffe0ff */
[----:B------:R-:W5:Y:S01]  /*5c20*/  LDG.E.64 R58, desc[UR4][R6.64+0x10] ;  /* 0x00001004063a7981 */ /* 0x000f62000c1e1b00 */
[----:B------:R-:W-:Y:S01]  /*5c30*/  UMOV UR4, 0xfeebc2a0 ;  /* 0xfeebc2a000047882 */ /* 0x000fe20000000000 */
[----:B------:R-:W-:Y:S02]  /*5c40*/  UMOV UR5, 0x39b4484b ;  /* 0x39b4484b00057882 */ /* 0x000fe40000000000 */
[----:B------:R-:W-:Y:S01]  /*5c50*/  DSETP.MAX.AND P0, P1, R4, UR4, PT ;  /* 0x0000000404007e2a */ /* 0x000fe2000b90f000 */
[----:B------:R-:W5:Y:S01]  /*5c60*/  LDG.E.64 R14, desc[UR6][R6.64+0x8] ;  /* 0x00000806060e7981 */ /* 0x000f62000c1e1b00 */
[----:B------:R-:W-:-:S03]  /*5c70*/  UMOV UR6, UR5 ;  /* 0x0000000500067c82 */ /* 0x000fc60008000000 */
[----:B------:R0:W5:Y:S01]  /*5c80*/  LDG.E.64 R62, desc[UR8][R6.64] ;  /* 0x00000008063e7981 */ /* 0x000162000c1e1b00 */
[----:B------:R-:W-:Y:S01]  /*5c90*/  FSEL R57, R0, UR6, P0 ;  /* 0x0000000600397c08 */ /* 0x000fe20008000000 */
[----:B------:R-:W-:Y:S01]  /*5ca0*/  IMAD.U32 R0, RZ, RZ, UR6 ;  /* 0x00000006ff007e24 */ /* 0x000fe2000f8e00ff */
[----:B------:R-:W-:Y:S01]  /*5cb0*/  SEL R56, R4, UR4, P0 ;  /* 0x0000000404387c07 */ /* 0x000fe20008000000 */
[----:B------:R-:W-:Y:S01]  /*5cc0*/  IMAD.MOV.U32 R8, RZ, RZ, 0x0 ;  /* 0x00000000ff087424 */ /* 0x000fe200078e00ff */
[----:B------:R-:W-:Y:S01]  /*5cd0*/  BSSY.RECONVERGENT B0, `(.L_x_110) ;  /* 0x0000011000007945 */ /* 0x000fe20003800200 */
[----:B------:R-:W-:-:S03]  /*5ce0*/  IMAD.MOV.U32 R9, RZ, RZ, 0x3fd80000 ;  /* 0x3fd80000ff097424 */ /* 0x000fc600078e00ff */
[----:B------:R-:W-:Y:S01]  /*5cf0*/  @P1 LOP3.LUT R57, R0, 0x80000, RZ, 0xfc, !PT ;  /* 0x0008000000391812 */ /* 0x000fe200078efcff */
[----:B0-----:R-:W-:-:S03]  /*5d00*/  IMAD.MOV.U32 R6, RZ, RZ, RZ ;  /* 0x000000ffff067224 */ /* 0x001fc600078e00ff */
[----:B------:R-:W0:Y:S01]  /*5d10*/  MUFU.RSQ64H R7, R57 ;  /* 0x0000003900077308 */ /* 0x000e220000001c00 */
[----:B------:R-:W-:-:S04]  /*5d20*/  IADD3 R0, PT, PT, R57, -0x100000, RZ ;  /* 0xfff0000039007810 */ /* 0x000fc80007ffe0ff */
        /* <DEDUP_REMOVED lines=11> */
.L_x_111:
[----:B------:R-:W-:Y:S05]  /*5de0*/  BSYNC.RECONVERGENT B0 ;  /* 0x0000000000007941 */ /* 0x000fea0003800200 */
.L_x_110:
        /* <DEDUP_REMOVED lines=34> */
[----:B------:R-:W-:Y:S01]  /*6010*/  IMAD.MOV.U32 R60, RZ, RZ, R0 ;  /* 0x000000ffff3c7224 */ /* 0x000fe200078e0000 */
[----:B------:R-:W-:-:S07]  /*6020*/  MOV R61, R3 ;  /* 0x00000003003d7202 */ /* 0x000fce0000000f00 */
.L_x_113:
[----:B------:R-:W-:Y:S05]  /*6030*/  BSYNC.RECONVERGENT B1 ;  /* 0x0000000000017941 */ /* 0x000fea0003800200 */
.L_x_112:
[----:B------:R-:W0:Y:S01]  /*6040*/  MUFU.RCP64H R7, 299792384 ;  /* 0x41b1de7800077908 */ /* 0x000e220000001800 */
[----:B------:R-:W-:Y:S01]  /*6050*/  IMAD.MOV.U32 R4, RZ, RZ, 0x4a000000 ;  /* 0x4a000000ff047424 */ /* 0x000fe200078e00ff */
[----:B------:R-:W-:Y:S01]  /*6060*/  UMOV UR4, 0xa56b851f ;  /* 0xa56b851f00047882 */ /* 0x000fe20000000000 */
[----:B------:R-:W-:Y:S01]  /*6070*/  IMAD.MOV.U32 R5, RZ, RZ, 0x41b1de78 ;  /* 0x41b1de78ff057424 */ /* 0x000fe200078e00ff */
[----:B------:R-:W-:Y:S01]  /*6080*/  UMOV UR5, 0x41b1b0b9 ;  /* 0x41b1b0b900057882 */ /* 0x000fe20000000000 */
[----:B------:R-:W-:Y:S01]  /*6090*/  IMAD.MOV.U32 R6, RZ, RZ, 0x1 ;  /* 0x00000001ff067424 */ /* 0x000fe200078e00ff */
[----:B------:R-:W-:Y:S01]  /*60a0*/  DSETP.MIN.AND P0, P1, R60, UR4, PT ;  /* 0x000000043c007e2a */ /* 0x000fe2000b900000 */
[----:B------:R-:W-:Y:S01]  /*60b0*/  UMOV UR6, UR5 ;  /* 0x0000000500067c82 */ /* 0x000fe20008000000 */
[----:B------:R-:W-:Y:S01]  /*60c0*/  IMAD.MOV.U32 R0, RZ, RZ, R60 ;  /* 0x000000ffff007224 */ /* 0x000fe200078e003c */
[----:B------:R-:W-:Y:S01]  /*60d0*/  DMUL R14, R44, R14 ;  /* 0x0000000e2c0e7228 */ /* 0x000fe20000000000 */
[----:B------:R-:W-:Y:S01]  /*60e0*/  IMAD.U32 R3, RZ, RZ, UR6 ;  /* 0x00000006ff037e24 */ /* 0x000fe2000f8e00ff */
[----:B------:R-:W-:Y:S01]  /*60f0*/  BSSY.RECONVERGENT B1, `(.L_x_114) ;  /* 0x000001a000017945 */ /* 0x000fe20003800200 */
[----:B------:R-:W-:-:S02]  /*6100*/  FSEL R61, R61, UR6, P0 ;  /* 0x000000063d3d7c08 */ /* 0x000fc40008000000 */
[----:B------:R-:W-:Y:S01]  /*6110*/  SEL R60, R0, UR4, P0 ;  /* 0x00000004003c7c07 */ /* 0x000fe20008000000 */
[----:B0-----:R-:W-:Y:S02]  /*6120*/  DFMA R8, R6, -R4, 1 ;  /* 0x3ff000000608742b */ /* 0x001fe40000000804 */
[----:B------:R-:W-:-:S03]  /*6130*/  DFMA R14, R42, R62, R14 ;  /* 0x0000003e2a0e722b */ /* 0x000fc6000000000e */
[----:B------:R-:W-:-:S04]  /*6140*/  @P1 LOP3.LUT R61, R3, 0x80000, RZ, 0xfc, !PT ;  /* 0x00080000033d1812 */ /* 0x000fc800078efcff */
[----:B------:R-:W-:Y:S01]  /*6150*/  FSETP.GEU.AND P1, PT, |R61|, 6.5827683646048100446e-37, PT ;  /* 0x036000003d00780b */ /* 0x000fe20003f2e200 */
[----:B------:R-:W-:Y:S02]  /*6160*/  DFMA R8, R8, R8, R8 ;  /* 0x000000080808722b */ /* 0x000fe40000000008 */
[----:B------:R-:W-:-:S06]  /*6170*/  DFMA R58, R46, R58, R14 ;  /* 0x0000003a2e3a722b */ /* 0x000fcc000000000e */
        /* <DEDUP_REMOVED lines=15> */
[----:B------:R-:W-:Y:S02]  /*6270*/  IMAD.MOV.U32 R64, RZ, RZ, R4 ;  /* 0x000000ffff407224 */ /* 0x000fe400078e0004 */
[----:B------:R-:W-:-:S07]  /*6280*/  IMAD.MOV.U32 R65, RZ, RZ, R3 ;  /* 0x000000ffff417224 */ /* 0x000fce00078e0003 */
.L_x_115:
[----:B------:R-:W-:Y:S05]  /*6290*/  BSYNC.RECONVERGENT B1 ;  /* 0x0000000000017941 */ /* 0x000fea0003800200 */
.L_x_114:
[----:B------:R-:W-:Y:S01]  /*62a0*/  ISETP.NE.AND P0, PT, R48, RZ, PT ;  /* 0x000000ff3000720c */ /* 0x000fe20003f05270 */
[----:B------:R-:W-:-:S12]  /*62b0*/  BSSY.RECONVERGENT B8, `(.L_x_116) ;  /* 0x000000c000087945 */ /* 0x000fd80003800200 */
[----:B------:R-:W-:Y:S05]  /*62c0*/  @P0 BRA `(.L_x_117) ;  /* 0x0000000000280947 */ /* 0x000fea0003800000 */
[----:B------:R-:W-:Y:S01]  /*62d0*/  MOV R8, 0x0 ;  /* 0x0000000000087802 */ /* 0x000fe20000000f00 */
[----:B------:R0:W-:Y:S01]  /*62e0*/  STL.64 [R1], R64 ;  /* 0x0000004001007387 */ /* 0x0001e20000100a00 */
[----:B------:R-:W1:Y:S01]  /*62f0*/  LDCU.64 UR4, c[0x4][0x20] ;  /* 0x01000400ff0477ac */ /* 0x000e620008000a00 */
[----:B------:R-:W-:Y:S02]  /*6300*/  IMAD.MOV.U32 R6, RZ, RZ, R52 ;  /* 0x000000ffff067224 */ /* 0x000fe400078e0034 */
[----:B------:R-:W-:Y:S01]  /*6310*/  IMAD.MOV.U32 R7, RZ, RZ, R2 ;  /* 0x000000ffff077224 */ /* 0x000fe200078e0002 */
[----:B------:R-:W2:Y:S01]  /*6320*/  LDC.64 R8, c[0x4][R8] ;  /* 0x0100000008087b82 */ /* 0x000ea20000000a00 */
[----:B-1----:R-:W-:Y:S01]  /*6330*/  MOV R4, UR4 ;  /* 0x0000000400047c02 */ /* 0x002fe20008000f00 */
[----:B0-----:R-:W-:-:S07]  /*6340*/  IMAD.U32 R5, RZ, RZ, UR5 ;  /* 0x00000005ff057e24 */ /* 0x001fce000f8e00ff */
[----:B------:R-:W-:-:S07]  /*6350*/  LEPC R20, `(.L_x_117) ;  /* 0x000000001014794e */ /* 0x000fce0000000000 */
[----:B--2---:R-:W-:Y:S05]  /*6360*/  CALL.ABS.NOINC R8 ;  /* 0x0000000008007343 */ /* 0x004fea0003c00000 */
.L_x_117:
[----:B------:R-:W-:Y:S05]  /*6370*/  BSYNC.RECONVERGENT B8 ;  /* 0x0000000000087941 */ /* 0x000fea0003800200 */
.L_x_116:
[----:B------:R-:W-:Y:S01]  /*6380*/  DSETP.GEU.AND P0, PT, R58, RZ, PT ;  /* 0x000000ff3a00722a */ /* 0x000fe20003f0e000 */
[----:B------:R-:W-:-:S13]  /*6390*/  BSSY.RECONVERGENT B1, `(.L_x_118) ;  /* 0x000004f000017945 */ /* 0x000fda0003800200 */
[----:B------:R-:W-:Y:S05]  /*63a0*/  @P0 BRA `(.L_x_119) ;  /* 0x0000000400180947 */ /* 0x000fea0003800000 */
[----:B------:R-:W0:Y:S01]  /*63b0*/  MUFU.RCP64H R7, -8.98754548439449600000e+16 ;  /* 0xc373f4d400077908 */ /* 0x000e220000001800 */
[----:B------:R-:W-:Y:S01]  /*63c0*/  IMAD.MOV.U32 R4, RZ, RZ, -0x153228aa ;  /* 0xeacdd756ff047424 */ /* 0x000fe200078e00ff */
[----:B------:R-:W-:Y:S01]  /*63d0*/  MOV R6, 0x1 ;  /* 0x0000000100067802 */ /* 0x000fe20000000f00 */
[----:B------:R-:W-:Y:S01]  /*63e0*/  IMAD.MOV.U32 R5, RZ, RZ, 0x4373f4d4 ;  /* 0x4373f4d4ff057424 */ /* 0x000fe200078e00ff */
[----:B------:R-:W-:Y:S01]  /*63f0*/  DMUL R60, R60, R60 ;  /* 0x0000003c3c3c7228 */ /* 0x000fe20000000000 */
[----:B------:R-:W-:Y:S09]  /*6400*/  BSSY.RECONVERGENT B2, `(.L_x_120) ;  /* 0x0000014000027945 */ /* 0x000ff20003800200 */
        /* <DEDUP_REMOVED lines=14> */
[----:B------:R-:W-:Y:S02]  /*64f0*/  IMAD.MOV.U32 R3, RZ, RZ, R61 ;  /* 0x000000ffff037224 */ /* 0x000fe400078e003d */
[----:B------:R-:W-:Y:S02]  /*6500*/  IMAD.MOV.U32 R6, RZ, RZ, -0x153228aa ;  /* 0xeacdd756ff067424 */ /* 0x000fe400078e00ff */
[----:B------:R-:W-:-:S07]  /*6510*/  IMAD.MOV.U32 R7, RZ, RZ, -0x3c8c0b2c ;  /* 0xc373f4d4ff077424 */ /* 0x000fce00078e00ff */
[----:B------:R-:W-:Y:S05]  /*6520*/  CALL.REL.NOINC `($__internal_1_$__cuda_sm20_div_rn_f64_full) ;  /* 0x0000002c00007944 */ /* 0x000fea0003c00000 */
[----:B------:R-:W-:-:S07]  /*6530*/  IMAD.MOV.U32 R5, RZ, RZ, R3 ;  /* 0x000000ffff057224 */ /* 0x000fce00078e0003 */
.L_x_121:
[----:B------:R-:W-:Y:S05]  /*6540*/  BSYNC.RECONVERGENT B2 ;  /* 0x0000000000027941 */ /* 0x000fea0003800200 */
.L_x_120:
[----:B------:R-:W-:Y:S01]  /*6550*/  DADD R8, R4, 1 ;  /* 0x3ff0000004087429 */ /* 0x000fe20000000000 */
[----:B------:R-:W-:Y:S01]  /*6560*/  IMAD.MOV.U32 R6, RZ, RZ, 0x0 ;  /* 0x00000000ff067424 */ /* 0x000fe200078e00ff */
[----:B------:R-:W-:Y:S01]  /*6570*/  BSSY.RECONVERGENT B2, `(.L_x_122) ;  /* 0x0000017000027945 */ /* 0x000fe20003800200 */
[----:B------:R-:W-:-:S03]  /*6580*/  IMAD.MOV.U32 R7, RZ, RZ, 0x3fd80000 ;  /* 0x3fd80000ff077424 */ /* 0x000fc600078e00ff */
        /* <DEDUP_REMOVED lines=17> */
[----:B------:R-:W-:-:S07]  /*66a0*/  IMAD.MOV.U32 R3, RZ, RZ, R11 ;  /* 0x000000ffff037224 */ /* 0x000fce00078e000b */
[----:B------:R-:W-:Y:S05]  /*66b0*/  CALL.REL.NOINC `($__internal_3_$__cuda_sm20_dsqrt_rn_f64_mediumpath_v1) ;  /* 0x0000003000c07944 */ /* 0x000fea0003c00000 */
[----:B------:R-:W-:Y:S02]  /*66c0*/  IMAD.MOV.U32 R14, RZ, RZ, R0 ;  /* 0x000000ffff0e7224 */ /* 0x000fe400078e0000 */
[----:B------:R-:W-:-:S07]  /*66d0*/  IMAD.MOV.U32 R15, RZ, RZ, R3 ;  /* 0x000000ffff0f7224 */ /* 0x000fce00078e0003 */
.L_x_123:
[----:B------:R-:W-:Y:S05]  /*66e0*/  BSYNC.RECONVERGENT B2 ;  /* 0x0000000000027941 */ /* 0x000fea0003800200 */
.L_x_122:
        /* <DEDUP_REMOVED lines=10> */
[----:B------:R-:W-:Y:S01]  /*6790*/  LOP3.LUT R0, R15, 0x7fffffff, RZ, 0xc0, !PT ;  /* 0x7fffffff0f007812 */ /* 0x000fe200078ec0ff */
[----:B------:R-:W-:Y:S01]  /*67a0*/  IMAD.MOV.U32 R4, RZ, RZ, R14 ;  /* 0x000000ffff047224 */ /* 0x000fe200078e000e */
[----:B------:R-:W-:-:S03]  /*67b0*/  MOV R5, R15 ;  /* 0x0000000f00057202 */ /* 0x000fc60000000f00 */
[----:B------:R-:W-:Y:S01]  /*67c0*/  VIADD R3, R0, 0xfff00000 ;  /* 0xfff0000000037836 */ /* 0x000fe20000000000 */
[----:B------:R-:W-:-:S07]  /*67d0*/  MOV R0, 0x67f0 ;  /* 0x000067f000007802 */ /* 0x000fce0000000f00 */
[----:B------:R-:W-:Y:S05]  /*67e0*/  CALL.REL.NOINC `($__internal_0_$__cuda_sm20_dblrcp_rn_slowpath_v3) ;  /* 0x0000002400a47944 */ /* 0x000fea0003c00000 */
.L_x_125:
[----:B------:R-:W-:Y:S05]  /*67f0*/  BSYNC.RECONVERGENT B0 ;  /* 0x0000000000007941 */ /* 0x000fea0003800200 */
.L_x_124:
[----:B------:R-:W-:Y:S05]  /*6800*/  BRA `(.L_x_126) ;  /* 0x00000000001c7947 */ /* 0x000fea0003800000 */
.L_x_119:
[----:B------:R-:W-:Y:S01]  /*6810*/  DSETP.MIN.AND P0, P1, R64, 0.5, PT ;  /* 0x3fe000004000742a */ /* 0x000fe20003900000 */
[----:B------:R-:W-:Y:S02]  /*6820*/  IMAD.MOV.U32 R0, RZ, RZ, R65 ;  /* 0x000000ffff007224 */ /* 0x000fe400078e0041 */
[----:B------:R-:W-:-:S03]  /*6830*/  IMAD.MOV.U32 R3, RZ, RZ, 0x80000 ;  /* 0x00080000ff037424 */ /* 0x000fc600078e00ff */
[----:B------:R-:W-:Y:S02]  /*6840*/  FSEL R59, R0, 1.75, P0 ;  /* 0x3fe00000003b7808 */ /* 0x000fe40000000000 */
[----:B------:R-:W-:-:S06]  /*6850*/  SEL R58, R64, RZ, P0 ;  /* 0x000000ff403a7207 */ /* 0x000fcc0000000000 */
[----:B------:R-:W-:-:S06]  /*6860*/  @P1 LOP3.LUT R59, R3, 0x3fe00000, RZ, 0xfc, !PT ;  /* 0x3fe00000033b1812 */ /* 0x000fcc00078efcff */
[----:B------:R-:W-:-:S11]  /*6870*/  DADD R58, -R58, 1 ;  /* 0x3ff000003a3a7429 */ /* 0x000fd60000000100 */
.L_x_126:
[----:B------:R-:W-:Y:S05]  /*6880*/  BSYNC.RECONVERGENT B1 ;  /* 0x0000000000017941 */ /* 0x000fea0003800200 */
.L_x_118:
[----:B------:R-:W-:Y:S01]  /*6890*/  ISETP.NE.AND P0, PT, R48, RZ, PT ;  /* 0x000000ff3000720c */ /* 0x000fe20003f05270 */
[----:B------:R-:W-:-:S12]  /*68a0*/  BSSY.RECONVERGENT B8, `(.L_x_127) ;  /* 0x000000c000087945 */ /* 0x000fd80003800200 */
[----:B------:R-:W-:Y:S05]  /*68b0*/  @P0 BRA `(.L_x_128) ;  /* 0x0000000000280947 */ /* 0x000fea0003800000 */
[----:B------:R-:W-:Y:S01]  /*68c0*/  MOV R0, 0x0 ;  /* 0x0000000000007802 */ /* 0x000fe20000000f00 */
[----:B------:R0:W-:Y:S01]  /*68d0*/  STL.64 [R1], R58 ;  /* 0x0000003a01007387 */ /* 0x0001e20000100a00 */
[----:B------:R-:W1:Y:S01]  /*68e0*/  LDCU.64 UR4, c[0x4][0x28] ;  /* 0x01000500ff0477ac */ /* 0x000e620008000a00 */
[----:B------:R-:W-:Y:S01]  /*68f0*/  MOV R6, R52 ;  /* 0x0000003400067202 */ /* 0x000fe20000000f00 */
[----:B------:R0:W2:Y:S01]  /*6900*/  LDC.64 R8, c[0x4][R0] ;  /* 0x0100000000087b82 */ /* 0x0000a20000000a00 */
[----:B------:R-:W-:Y:S02]  /*6910*/  IMAD.MOV.U32 R7, RZ, RZ, R2 ;  /* 0x000000ffff077224 */ /* 0x000fe400078e0002 */
[----:B-1----:R-:W-:Y:S02]  /*6920*/  IMAD.U32 R4, RZ, RZ, UR4 ;  /* 0x00000004ff047e24 */ /* 0x002fe4000f8e00ff */
[----:B0-----:R-:W-:-:S07]  /*6930*/  IMAD.U32 R5, RZ, RZ, UR5 ;  /* 0x00000005ff057e24 */ /* 0x001fce000f8e00ff */
[----:B------:R-:W-:-:S07]  /*6940*/  LEPC R20, `(.L_x_128) ;  /* 0x000000001014794e */ /* 0x000fce0000000000 */
[----:B--2---:R-:W-:Y:S05]  /*6950*/  CALL.ABS.NOINC R8 ;  /* 0x0000000008007343 */ /* 0x004fea0003c00000 */
.L_x_128:
[----:B------:R-:W-:Y:S05]  /*6960*/  BSYNC.RECONVERGENT B8 ;  /* 0x0000000000087941 */ /* 0x000fea0003800200 */
.L_x_127:
        /* <DEDUP_REMOVED lines=21> */
[----:B------:R-:W-:Y:S01]  /*6ac0*/  MOV R7, R57 ;  /* 0x0000003900077202 */ /* 0x000fe20000000f00 */
[----:B------:R-:W-:Y:S01]  /*6ad0*/  IMAD.MOV.U32 R3, RZ, RZ, R59 ;  /* 0x000000ffff037224 */ /* 0x000fe200078e003b */
[----:B------:R-:W-:Y:S01]  /*6ae0*/  MOV R0, 0x6b10 ;  /* 0x00006b1000007802 */ /* 0x000fe20000000f00 */
[----:B------:R-:W-:-:S07]  /*6af0*/  IMAD.MOV.U32 R6, RZ, RZ, R56 ;  /* 0x000000ffff067224 */ /* 0x000fce00078e0038 */
[----:B------:R-:W-:Y:S05]  /*6b00*/  CALL.REL.NOINC `($__internal_1_$__cuda_sm20_div_rn_f64_full) ;  /* 0x0000002400887944 */ /* 0x000fea0003c00000 */
[----:B------:R-:W-:-:S07]  /*6b10*/  IMAD.MOV.U32 R5, RZ, RZ, R3 ;  /* 0x000000ffff057224 */ /* 0x000fce00078e0003 */
.L_x_130:
[----:B------:R-:W-:Y:S05]  /*6b20*/  BSYNC.RECONVERGENT B1 ;  /* 0x0000000000017941 */ /* 0x000fea0003800200 */
.L_x_129:
[----:B------:R-:W-:-:S14]  /*6b30*/  DSETP.NAN.AND P0, PT, R4, R4, PT ;  /* 0x000000040400722a */ /* 0x000fdc0003f08000 */
[----:B------:R-:W-:Y:S05]  /*6b40*/  @!P0 BRA `(.L_x_131) ;  /* 0x0000000000348947 */ /* 0x000fea0003800000 */
[----:B------:R-:W-:Y:S01]  /*6b50*/  VIADD R11, R51, 0x8 ;  /* 0x00000008330b7836 */ /* 0x000fe20000000000 */
[----:B------:R-:W-:Y:S01]  /*6b60*/  MOV R0, 0x0 ;  /* 0x0000000000007802 */ /* 0x000fe20000000f00 */
[----:B------:R-:W-:Y:S01]  /*6b70*/  IMAD.MOV.U32 R10, RZ, RZ, R24 ;  /* 0x000000ffff0a7224 */ /* 0x000fe200078e0018 */
[----:B------:R-:W0:Y:S01]  /*6b80*/  LDCU.64 UR4, c[0x4][0x30] ;  /* 0x01000600ff0477ac */ /* 0x000e220008000a00 */
[----:B------:R-:W-:Y:S01]  /*6b90*/  MOV R6, R52 ;  /* 0x0000003400067202 */ /* 0x000fe20000000f00 */
[----:B------:R1:W2:Y:S01]  /*6ba0*/  LDC.64 R8, c[0x4][R0] ;  /* 0x0100000000087b82 */ /* 0x0002a20000000a00 */
[----:B------:R-:W-:Y:S01]  /*6bb0*/  IMAD.MOV.U32 R7, RZ, RZ, R2 ;  /* 0x000000ffff077224 */ /* 0x000fe200078e0002 */
[----:B------:R1:W-:Y:S01]  /*6bc0*/  STL.64 [R1], R10 ;  /* 0x0000000a01007387 */ /* 0x0003e20000100a00 */
[----:B0-----:R-:W-:Y:S02]  /*6bd0*/  IMAD.U32 R4, RZ, RZ, UR4 ;  /* 0x00000004ff047e24 */ /* 0x001fe4000f8e00ff */
[----:B-1----:R-:W-:-:S07]  /*6be0*/  IMAD.U32 R5, RZ, RZ, UR5 ;  /* 0x00000005ff057e24 */ /* 0x002fce000f8e00ff */
[----:B------:R-:W-:-:S07]  /*6bf0*/  LEPC R20, `(.L_x_132) ;  /* 0x000000001014794e */ /* 0x000fce0000000000 */
[----:B--2---:R-:W-:Y:S05]  /*6c00*/  CALL.ABS.NOINC R8 ;  /* 0x0000000008007343 */ /* 0x004fea0003c00000 */
.L_x_132:
[----:B------:R-:W-:Y:S05]  /*6c10*/  BRA `(.L_x_91) ;  /* 0x00000000000c7947 */ /* 0x000fea0003800000 */
.L_x_131:
[-C--:B------:R-:W-:Y:S02]  /*6c20*/  DFMA R22, R42, R4.reuse, R22 ;  /* 0x000000042a16722b */ /* 0x080fe40000000016 */
[-C--:B------:R-:W-:Y:S02]  /*6c30*/  DFMA R16, R44, R4.reuse, R16 ;  /* 0x000000042c10722b */ /* 0x080fe40000000010 */
[----:B------:R-:W-:-:S11]  /*6c40*/  DFMA R18, R46, R4, R18 ;  /* 0x000000042e12722b */ /* 0x000fd60000000012 */
.L_x_91:
[----:B------:R-:W-:Y:S05]  /*6c50*/  BSYNC.RECONVERGENT B7 ;  /* 0x0000000000077941 */ /* 0x000fea0003800200 */
.L_x_90:
[----:B------:R-:W2:Y:S01]  /*6c60*/  LDCU UR4, c[0x0][0x3a0] ;  /* 0x00007400ff0477ac */ /* 0x000ea20008000800 */
[----:B------:R-:W-:Y:S01]  /*6c70*/  ISETP.NE.AND P0, PT, R25, RZ, PT ;  /* 0x000000ff1900720c */ /* 0x000fe20003f05270 */
[----:B------:R-:W-:Y:S02]  /*6c80*/  VIADD R51, R51, 0x1 ;  /* 0x0000000133337836 */ /* 0x000fe40000000000 */
[----:B------:R-:W-:Y:S02]  /*6c90*/  VIADD R50, R50, 0x1 ;  /* 0x0000000132327836 */ /* 0x000fe40000000000 */
[----:B--2---:R-:W-:-:S08]  /*6ca0*/  VIADD R49, R49, UR4 ;  /* 0x0000000431317c36 */ /* 0x004fd00008000000 */
[----:B------:R-:W-:Y:S05]  /*6cb0*/  @P0 BRA `(.L_x_133) ;  /* 0xffffffdc00100947 */ /* 0x000fea000383ffff */
[----:B------:R-:W-:Y:S05]  /*6cc0*/  BRA `(.L_x_3) ;  /* 0x0000001c00f07947 */ /* 0x000fea0003800000 */
.L_x_89:
[----:B------:R-:W-:Y:S01]  /*6cd0*/  IMAD.MOV R25, RZ, RZ, -R25 ;  /* 0x000000ffff197224 */ /* 0x000fe200078e0a19 */
[----:B------:R-:W-:Y:S01]  /*6ce0*/  IADD3 R55, PT, PT, -R24, RZ, RZ ;  /* 0x000000ff18377210 */ /* 0x000fe20007ffe1ff */
[----:B------:R-:W-:Y:S01]  /*6cf0*/  IMAD.MOV.U32 R57, RZ, RZ, -0x8 ;  /* 0xfffffff8ff397424 */ /* 0x000fe200078e00ff */
[----:B------:R-:W-:Y:S01]  /*6d00*/  CS2R R22, SRZ ;  /* 0x0000000000167805 */ /* 0x000fe2000001ff00 */
[----:B------:R-:W-:Y:S01]  /*6d10*/  IMAD.MOV.U32 R56, RZ, RZ, RZ ;  /* 0x000000ffff387224 */ /* 0x000fe200078e00ff */
[----:B------:R-:W-:Y:S02]  /*6d20*/  CS2R R18, SRZ ;  /* 0x0000000000127805 */ /* 0x000fe4000001ff00 */
[----:B------:R-:W-:-:S07]  /*6d30*/  CS2R R16, SRZ ;  /* 0x0000000000107805 */ /* 0x000fce000001ff00 */
.L_x_168:
        /* <DEDUP_REMOVED lines=54> */
[----:B------:R-:W-:-:S07]  /*70a0*/  IMAD.MOV.U32 R3, RZ, RZ, R11 ;  /* 0x000000ffff037224 */ /* 0x000fce00078e000b */
[----:B------:R-:W-:Y:S05]  /*70b0*/  CALL.REL.NOINC `($__internal_3_$__cuda_sm20_dsqrt_rn_f64_mediumpath_v1) ;  /* 0x0000002800407944 */ /* 0x000fea0003c00000 */
[----:B------:R-:W-:Y:S02]  /*70c0*/  IMAD.MOV.U32 R6, RZ, RZ, R0 ;  /* 0x000000ffff067224 */ /* 0x000fe400078e0000 */
[----:B------:R-:W-:-:S07]  /*70d0*/  IMAD.MOV.U32 R7, RZ, RZ, R3 ;  /* 0x000000ffff077224 */ /* 0x000fce00078e0003 */
.L_x_139:
[----:B------:R-:W-:Y:S05]  /*70e0*/  BSYNC.RECONVERGENT B1 ;  /* 0x0000000000017941 */ /* 0x000fea0003800200 */
.L_x_138:
[----:B------:R-:W0:Y:S01]  /*70f0*/  MUFU.RCP64H R5, 299792384 ;  /* 0x41b1de7800057908 */ /* 0x000e220000001800 */
[----:B------:R-:W-:Y:S01]  /*7100*/  MOV R8, 0x4a000000 ;  /* 0x4a00000000087802 */ /* 0x000fe20000000f00 */
[----:B------:R-:W-:Y:S01]  /*7110*/  IMAD.MOV.U32 R9, RZ, RZ, 0x41b1de78 ;  /* 0x41b1de78ff097424 */ /* 0x000fe200078e00ff */
[----:B------:R-:W-:Y:S01]  /*7120*/  FSETP.GEU.AND P1, PT, |R7|, 6.5827683646048100446e-37, PT ;  /* 0x036000000700780b */ /* 0x000fe20003f2e200 */
[----:B------:R-:W-:Y:S01]  /*7130*/  IMAD.MOV.U32 R4, RZ, RZ, 0x1 ;  /* 0x00000001ff047424 */ /* 0x000fe200078e00ff */
[----:B------:R-:W-:Y:S05]  /*7140*/  BSSY.RECONVERGENT B1, `(.L_x_140) ;  /* 0x0000013000017945 */ /* 0x000fea0003800200 */
        /* <DEDUP_REMOVED lines=13> */
[----:B------:R-:W-:Y:S01]  /*7220*/  IMAD.MOV.U32 R3, RZ, RZ, R7 ;  /* 0x000000ffff037224 */ /* 0x000fe200078e0007 */
[----:B------:R-:W-:Y:S01]  /*7230*/  MOV R7, 0x41b1de78 ;  /* 0x41b1de7800077802 */ /* 0x000fe20000000f00 */
[----:B------:R-:W-:-:S07]  /*7240*/  IMAD.MOV.U32 R6, RZ, RZ, 0x4a000000 ;  /* 0x4a000000ff067424 */ /* 0x000fce00078e00ff */
[----:B------:R-:W-:Y:S05]  /*7250*/  CALL.REL.NOINC `($__internal_1_$__cuda_sm20_div_rn_f64_full) ;  /* 0x0000001c00b47944 */ /* 0x000fea0003c00000 */
[----:B------:R-:W-:-:S07]  /*7260*/  IMAD.MOV.U32 R5, RZ, RZ, R3 ;  /* 0x000000ffff057224 */ /* 0x000fce00078e0003 */
.L_x_141:
[----:B------:R-:W-:Y:S05]  /*7270*/  BSYNC.RECONVERGENT B1 ;  /* 0x0000000000017941 */ /* 0x000fea0003800200 */
.L_x_140:
        /* <DEDUP_REMOVED lines=23> */
[----:B------:R-:W-:Y:S01]  /*73f0*/  MOV R6, R4 ;  /* 0x0000000400067202 */ /* 0x000fe20000000f00 */
[----:B------:R-:W-:-:S07]  /*7400*/  IMAD.MOV.U32 R7, RZ, RZ, R3 ;  /* 0x000000ffff077224 */ /* 0x000fce00078e0003 */
.L_x_143:
[----:B------:R-:W-:Y:S05]  /*7410*/  BSYNC.RECONVERGENT B1 ;  /* 0x0000000000017941 */ /* 0x000fea0003800200 */
.L_x_142:
        /* <DEDUP_REMOVED lines=45> */
.L_x_145:
[----:B------:R-:W-:Y:S05]  /*76f0*/  BSYNC.RECONVERGENT B1 ;  /* 0x0000000000017941 */ /* 0x000fea0003800200 */
.L_x_144:
        /* <DEDUP_REMOVED lines=24> */
.L_x_147:
[----:B------:R-:W-:Y:S05]  /*7880*/  BSYNC.RECONVERGENT B1 ;  /* 0x0000000000017941 */ /* 0x000fea0003800200 */
.L_x_146:
        /* <DEDUP_REMOVED lines=25> */
.L_x_149:
[----:B------:R-:W-:Y:S05]  /*7a20*/  BSYNC.RECONVERGENT B1 ;  /* 0x0000000000017941 */ /* 0x000fea0003800200 */
.L_x_148:
[----:B------:R-:W0:Y:S02]  /*7a30*/  F2I.F64.TRUNC R6, R6 ;  /* 0x0000000600067311 */ /* 0x000e24000030d100 */
[----:B0-----:R-:W-:-:S04]  /*7a40*/  VIMNMX R42, PT, PT, RZ, R6, !PT ;  /* 0x00000006ff2a7248 */ /* 0x001fc80007fe0100 */
[----:B------:R-:W-:Y:S01]  /*7a50*/  VIMNMX R42, PT, PT, R53, R42, PT ;  /* 0x0000002a352a7248 */ /* 0x000fe20003fe0100 */
[----:B------:R-:W-:Y:S06]  /*7a60*/  BRA `(.L_x_136) ;  /* 0x00000000002c7947 */ /* 0x000fec0003800000 */
.L_x_137:
[----:B------:R-:W-:Y:S01]  /*7a70*/  MOV R3, 0x0 ;  /* 0x0000000000037802 */ /* 0x000fe20000000f00 */
[----:B------:R1:W-:Y:S01]  /*7a80*/  STL [R1], R0 ;  /* 0x0000000001007387 */ /* 0x0003e20000100800 */
[----:B------:R-:W2:Y:S01]  /*7a90*/  LDCU.64 UR4, c[0x4][0x10] ;  /* 0x01000200ff0477ac */ /* 0x000ea20008000a00 */
[----:B0-----:R-:W-:Y:S01]  /*7aa0*/  IMAD.MOV.U32 R6, RZ, RZ, R52 ;  /* 0x000000ffff067224 */ /* 0x001fe200078e0034 */
[----:B------:R1:W0:Y:S01]  /*7ab0*/  LDC.64 R8, c[0x4][R3] ;  /* 0x0100000003087b82 */ /* 0x0002220000000a00 */
[----:B------:R-:W-:Y:S01]  /*7ac0*/  IMAD.MOV.U32 R7, RZ, RZ, R2 ;  /* 0x000000ffff077224 */ /* 0x000fe200078e0002 */
[----:B--2---:R-:W-:Y:S01]  /*7ad0*/  MOV R4, UR4 ;  /* 0x0000000400047c02 */ /* 0x004fe20008000f00 */
[----:B-1----:R-:W-:-:S07]  /*7ae0*/  IMAD.U32 R5, RZ, RZ, UR5 ;  /* 0x00000005ff057e24 */ /* 0x002fce000f8e00ff */
[----:B------:R-:W-:-:S07]  /*7af0*/  LEPC R20, `(.L_x_150) ;  /* 0x000000001014794e */ /* 0x000fce0000000000 */
[----:B0----5:R-:W-:Y:S05]  /*7b00*/  CALL.ABS.NOINC R8 ;  /* 0x0000000008007343 */ /* 0x021fea0003c00000 */
.L_x_150:
[----:B------:R-:W-:-:S07]  /*7b10*/  IMAD.MOV.U32 R42, RZ, RZ, RZ ;  /* 0x000000ffff2a7224 */ /* 0x000fce00078e00ff */
.L_x_136:
[----:B------:R-:W-:Y:S01]  /*7b20*/  LOP3.LUT P0, RZ, R54, R57, RZ, 0xfc, !PT ;  /* 0x0000003936ff7212 */ /* 0x000fe2000780fcff */
[----:B------:R-:W-:Y:S03]  /*7b30*/  BSSY.RECONVERGENT B8, `(.L_x_151) ;  /* 0x000000d000087945 */ /* 0x000fe60003800200 */
[----:B------:R-:W-:-:S09]  /*7b40*/  P2R R58, PR, RZ, 0x1 ;  /* 0x00000001ff3a7803 */ /* 0x000fd20000000000 */
[----:B------:R-:W-:Y:S05]  /*7b50*/  @P0 BRA `(.L_x_152) ;  /* 0x0000000000280947 */ /* 0x000fea0003800000 */
        /* <DEDUP_REMOVED lines=10> */
.L_x_152:
[----:B------:R-:W-:Y:S05]  /*7c00*/  BSYNC.RECONVERGENT B8 ;  /* 0x0000000000087941 */ /* 0x000fea0003800200 */
.L_x_151:
        /* <DEDUP_REMOVED lines=41> */
[----:B------:R-:W-:Y:S03]  /*7ea0*/  BSSY.RECONVERGENT B0, `(.L_x_154) ;  /* 0x0000013000007945 */ /* 0x000fe60003800200 */
[----:B------:R-:W-:-:S04]  /*7eb0*/  @P1 LOP3.LUT R43, R0, 0x80000, RZ, 0xfc, !PT ;  /* 0x00080000002b1812 */ /* 0x000fc800078efcff */
[----:B------:R-:W1:Y:S01]  /*7ec0*/  MUFU.RSQ64H R11, R43 ;  /* 0x0000002b000b7308 */ /* 0x000e620000001c00 */
[----:B------:R-:W-:Y:S02]  /*7ed0*/  VIADD R0, R43, 0xfff00000 ;  /* 0xfff000002b007836 */ /* 0x000fe40000000000 */
[----:B0-----:R-:W-:Y:S02]  /*7ee0*/  IMAD.MOV.U32 R6, RZ, RZ, 0x0 ;  /* 0x00000000ff067424 */ /* 0x001fe400078e00ff */
[----:B------:R-:W-:Y:S01]  /*7ef0*/  IMAD.MOV.U32 R7, RZ, RZ, 0x3fd80000 ;  /* 0x3fd80000ff077424 */ /* 0x000fe200078e00ff */
[----:B------:R-:W-:Y:S01]  /*7f00*/  ISETP.GE.U32.AND P0, PT, R0, 0x7fe00000, PT ;  /* 0x7fe000000000780c */ /* 0x000fe20003f06070 */
[----:B-1----:R-:W-:-:S08]  /*7f10*/  DMUL R4, R10, R10 ;  /* 0x0000000a0a047228 */ /* 0x002fd00000000000 */
[----:B------:R-:W-:-:S08]  /*7f20*/  DFMA R4, R42, -R4, 1 ;  /* 0x3ff000002a04742b */ /* 0x000fd00000000804 */
[----:B------:R-:W-:Y:S02]  /*7f30*/  DFMA R6, R4, R6, 0.5 ;  /* 0x3fe000000406742b */ /* 0x000fe40000000006 */
[----:B------:R-:W-:-:S08]  /*7f40*/  DMUL R4, R10, R4 ;  /* 0x000000040a047228 */ /* 0x000fd00000000000 */
[----:B------:R-:W-:Y:S01]  /*7f50*/  DFMA R10, R6, R4, R10 ;  /* 0x00000004060a722b */ /* 0x000fe2000000000a */
[----:B------:R-:W-:Y:S10]  /*7f60*/  @!P0 BRA `(.L_x_155) ;  /* 0x0000000000188947 */ /* 0x000ff40003800000 */
[----:B------:R-:W-:Y:S01]  /*7f70*/  IMAD.MOV.U32 R10, RZ, RZ, R42 ;  /* 0x000000ffff0a7224 */ /* 0x000fe200078e002a */
[----:B------:R-:W-:Y:S02]  /*7f80*/  MOV R11, R43 ;  /* 0x0000002b000b7202 */ /* 0x000fe40000000f00 */
[----:B------:R-:W-:-:S07]  /*7f90*/  MOV R0, 0x7fb0 ;  /* 0x00007fb000007802 */ /* 0x000fce0000000f00 */
[----:B-----5:R-:W-:Y:S05]  /*7fa0*/  CALL.REL.NOINC `($__internal_2_$__cuda_sm20_drsqrt_f64_slowpath_v2) ;  /* 0x0000001400f87944 */ /* 0x020fea0003c00000 */
[----:B------:R-:W-:Y:S02]  /*7fb0*/  IMAD.MOV.U32 R10, RZ, RZ, R6 ;  /* 0x000000ffff0a7224 */ /* 0x000fe400078e0006 */
[----:B------:R-:W-:-:S07]  /*7fc0*/  IMAD.MOV.U32 R11, RZ, RZ, R7 ;  /* 0x000000ffff0b7224 */ /* 0x000fce00078e0007 */
.L_x_155:
[----:B------:R-:W-:Y:S05]  /*7fd0*/  BSYNC.RECONVERGENT B0 ;  /* 0x0000000000007941 */ /* 0x000fea0003800200 */
.L_x_154:
        /* <DEDUP_REMOVED lines=22> */
[----:B------:R-:W-:Y:S02]  /*8140*/  DFMA R14, R14, R50, R12 ;  /* 0x000000320e0e722b */ /* 0x000fe4000000000c */
[----:B------:R-:W-:-:S06]  /*8150*/  DMUL R50, R44, R4 ;  /* 0x000000042c327228 */ /* 0x000fcc0000000000 */
[----:B------:R-:W-:Y:S02]  /*8160*/  DMUL R4, R8, R14 ;  /* 0x0000000e08047228 */ /* 0x000fe40000000000 */
[----:B------:R-:W-:Y:S01]  /*8170*/  DFMA R50, R46, R6, R50 ;  /* 0x000000062e32722b */ /* 0x000fe20000000032 */
[----:B------:R-:W-:Y:S01]  /*8180*/  IADD3 R11, PT, PT, R15, -0x100000, RZ ;  /* 0xfff000000f0b7810 */ /* 0x000fe20007ffe0ff */
[----:B------:R-:W-:-:S04]  /*8190*/  IMAD.MOV.U32 R10, RZ, RZ, R14 ;  /* 0x000000ffff0a7224 */ /* 0x000fc800078e000e */
[----:B------:R-:W-:Y:S02]  /*81a0*/  DFMA R6, R4, -R4, R8 ;  /* 0x800000040406722b */ /* 0x000fe40000000008 */
[----:B------:R-:W-:-:S06]  /*81b0*/  DFMA R50, R48, R20, R50 ;  /* 0x000000143032722b */ /* 0x000fcc0000000032 */
        /* <DEDUP_REMOVED lines=9> */
.L_x_157:
[----:B------:R-:W-:Y:S05]  /*8250*/  BSYNC.RECONVERGENT B1 ;  /* 0x0000000000017941 */ /* 0x000fea0003800200 */
.L_x_156:
        /* <DEDUP_REMOVED lines=9> */
[----:B------:R-:W-:Y:S01]  /*82f0*/  BSSY.RECONVERGENT B1, `(.L_x_158) ;  /* 0x000001a000017945 */ /* 0x000fe20003800200 */
[----:B------:R-:W-:-:S02]  /*8300*/  IMAD.U32 R3, RZ, RZ, UR6 ;  /* 0x00000006ff037e24 */ /* 0x000fc4000f8e00ff */
[----:B------:R-:W-:Y:S01]  /*8310*/  FSEL R21, R21, UR6, P0 ;  /* 0x0000000615157c08 */ /* 0x000fe20008000000 */
[----:B0-----:R-:W-:-:S07]  /*8320*/  DFMA R8, R6, -R4, 1 ;  /* 0x3ff000000608742b */ /* 0x001fce0000000804 */
[----:B------:R-:W-:Y:S01]  /*8330*/  @P1 LOP3.LUT R21, R3, 0x80000, RZ, 0xfc, !PT ;  /* 0x0008000003151812 */ /* 0x000fe200078efcff */
[----:B------:R-:W-:-:S08]  /*8340*/  DFMA R8, R8, R8, R8 ;  /* 0x000000080808722b */ /* 0x000fd00000000008 */
[----:B------:R-:W-:-:S08]  /*8350*/  DFMA R6, R6, R8, R6 ;  /* 0x000000080606722b */ /* 0x000fd00000000006 */
[----:B------:R-:W-:-:S08]  /*8360*/  DFMA R8, R6, -R4, 1 ;  /* 0x3ff000000608742b */ /* 0x000fd00000000804 */
[----:B------:R-:W-:Y:S01]  /*8370*/  DFMA R8, R6, R8, R6 ;  /* 0x000000080608722b */ /* 0x000fe20000000006 */
[----:B------:R-:W-:Y:S02]  /*8380*/  SEL R6, R0, UR4, P0 ;  /* 0x0000000400067c07 */ /* 0x000fe40008000000 */
[----:B------:R-:W-:-:S04]  /*8390*/  MOV R7, R21 ;  /* 0x0000001500077202 */ /* 0x000fc80000000f00 */
[----:B------:R-:W-:Y:S02]  /*83a0*/  FSETP.GEU.AND P1, PT, |R7|, 6.5827683646048100446e-37, PT ;  /* 0x036000000700780b */ /* 0x000fe40003f2e200 */
        /* <DEDUP_REMOVED lines=14> */
.L_x_159:
[----:B------:R-:W-:Y:S05]  /*8490*/  BSYNC.RECONVERGENT B1 ;  /* 0x0000000000017941 */ /* 0x000fea0003800200 */
.L_x_158:
        /* <DEDUP_REMOVED lines=9> */
[----:B-1----:R-:W-:Y:S02]  /*8530*/  IMAD.U32 R4, RZ, RZ, UR4 ;  /* 0x00000004ff047e24 */ /* 0x002fe4000f8e00ff */
[----:B0-----:R-:W-:-:S07]  /*8540*/  IMAD.U32 R5, RZ, RZ, UR5 ;  /* 0x00000005ff057e24 */ /* 0x001fce000f8e00ff */
[----:B------:R-:W-:-:S07]  /*8550*/  LEPC R20, `(.L_x_161) ;  /* 0x000000001014794e */ /* 0x000fce0000000000 */
[----:B--2---:R-:W-:Y:S05]  /*8560*/  CALL.ABS.NOINC R8 ;  /* 0x0000000008007343 */ /* 0x004fea0003c00000 */
.L_x_161:
[----:B------:R-:W-:Y:S05]  /*8570*/  BSYNC.RECONVERGENT B8 ;  /* 0x0000000000087941 */ /* 0x000fea0003800200 */
.L_x_160:
[----:B------:R-:W-:Y:S01]  /*8580*/  DSETP.MIN.AND P0, P1, R60, 0.5, PT ;  /* 0x3fe000003c00742a */ /* 0x000fe20003900000 */
[----:B------:R-:W-:Y:S01]  /*8590*/  IMAD.MOV.U32 R0, RZ, RZ, R61 ;  /* 0x000000ffff007224 */ /* 0x000fe200078e003d */
[----:B------:R-:W-:Y:S01]  /*85a0*/  MOV R3, 0x80000 ;  /* 0x0008000000037802 */ /* 0x000fe20000000f00 */
[----:B------:R-:W-:Y:S01]  /*85b0*/  BSSY.RECONVERGENT B8, `(.L_x_162) ;  /* 0x0000015000087945 */ /* 0x000fe20003800200 */
[----:B------:R-:W-:Y:S02]  /*85c0*/  ISETP.NE.AND P6, PT, R58, RZ, PT ;  /* 0x000000ff3a00720c */ /* 0x000fe40003fc5270 */
[----:B------:R-:W-:Y:S02]  /*85d0*/  FSEL R5, R0, 1.75, P0 ;  /* 0x3fe0000000057808 */ /* 0x000fe40000000000 */
[----:B------:R-:W-:Y:S01]  /*85e0*/  SEL R4, R60, RZ, P0 ;  /* 0x000000ff3c047207 */ /* 0x000fe20000000000 */
[----:B------:R-:W-:-:S05]  /*85f0*/  DSETP.GEU.AND P0, PT, R50, RZ, PT ;  /* 0x000000ff3200722a */ /* 0x000fca0003f0e000 */
[----:B------:R-:W-:-:S06]  /*8600*/  @P1 LOP3.LUT R5, R3, 0x3fe00000, RZ, 0xfc, !PT ;  /* 0x3fe0000003051812 */ /* 0x000fcc00078efcff */
[----:B------:R-:W-:-:S10]  /*8610*/  DADD R6, -RZ, -R4 ;  /* 0x00000000ff067229 */ /* 0x000fd40000000904 */
[----:B------:R-:W-:Y:S02]  /*8620*/  FSEL R50, R4, R6, !P0 ;  /* 0x0000000604327208 */ /* 0x000fe40004000000 */
[----:B------:R-:W-:-:S06]  /*8630*/  FSEL R51, R5, R7, !P0 ;  /* 0x0000000705337208 */ /* 0x000fcc0004000000 */
[----:B------:R-:W-:Y:S01]  /*8640*/  DADD R50, R50, 1 ;  /* 0x3ff0000032327429 */ /* 0x000fe20000000000 */
[----:B------:R-:W-:Y:S10]  /*8650*/  @P6 BRA `(.L_x_163) ;  /* 0x0000000000286947 */ /* 0x000ff40003800000 */
        /* <DEDUP_REMOVED lines=10> */
.L_x_163:
[----:B------:R-:W-:Y:S05]  /*8700*/  BSYNC.RECONVERGENT B8 ;  /* 0x0000000000087941 */ /* 0x000fea0003800200 */
.L_x_162:
        /* <DEDUP_REMOVED lines=26> */
[----:B------:R-:W-:-:S07]  /*88b0*/  IMAD.MOV.U32 R5, RZ, RZ, R3 ;  /* 0x000000ffff057224 */ /* 0x000fce00078e0003 */
.L_x_165:
[----:B------:R-:W-:Y:S05]  /*88c0*/  BSYNC.RECONVERGENT B1 ;  /* 0x0000000000017941 */ /* 0x000fea0003800200 */
.L_x_164:
[----:B------:R-:W-:-:S14]  /*88d0*/  DSETP.NAN.AND P0, PT, R4, R4, PT ;  /* 0x000000040400722a */ /* 0x000fdc0003f08000 */
[----:B------:R-:W-:Y:S05]  /*88e0*/  @!P0 BRA `(.L_x_166) ;  /* 0x0000000000348947 */ /* 0x000fea0003800000 */
[----:B------:R-:W-:Y:S01]  /*88f0*/  VIADD R11, R57, 0x8 ;  /* 0x00000008390b7836 */ /* 0x000fe20000000000 */
[----:B------:R-:W-:Y:S01]  /*8900*/  MOV R10, R24 ;  /* 0x00000018000a7202 */ /* 0x000fe20000000f00 */
        /* <DEDUP_REMOVED lines=10> */
.L_x_167:
[----:B------:R-:W-:Y:S05]  /*89b0*/  BRA `(.L_x_135) ;  /* 0x0000000000987947 */ /* 0x000fea0003800000 */
.L_x_166:
[-C--:B------:R-:W-:Y:S02]  /*89c0*/  DFMA R22, R46, R4.reuse, R22 ;  /* 0x000000042e16722b */ /* 0x080fe40000000016 */
[-C--:B------:R-:W-:Y:S02]  /*89d0*/  DFMA R16, R44, R4.reuse, R16 ;  /* 0x000000042c10722b */ /* 0x080fe40000000010 */
[----:B------:R-:W-:Y:S01]  /*89e0*/  DFMA R18, R48, R4, R18 ;  /* 0x000000043012722b */ /* 0x000fe20000000012 */
[----:B------:R-:W-:Y:S10]  /*89f0*/  BRA `(.L_x_135) ;  /* 0x0000000000887947 */ /* 0x000ff40003800000 */
.L_x_153:
        /* <DEDUP_REMOVED lines=23> */
[----:B-1----:R-:W-:-:S04]  /*8b70*/  IADD3 R0, PT, PT, R0, R9, RZ ;  /* 0x0000000900007210 */ /* 0x002fc80007ffe0ff */
        /* <DEDUP_REMOVED lines=10> */
.L_x_135:
[----:B------:R-:W-:Y:S05]  /*8c20*/  BSYNC.RECONVERGENT B7 ;  /* 0x0000000000077941 */ /* 0x000fea0003800200 */
.L_x_134:
[----:B------:R-:W2:Y:S01]  /*8c30*/  LDCU UR4, c[0x0][0x3a0] ;  /* 0x00007400ff0477ac */ /* 0x000ea20008000800 */
[----:B------:R-:W-:Y:S01]  /*8c40*/  ISETP.NE.AND P0, PT, R59, RZ, PT ;  /* 0x000000ff3b00720c */ /* 0x000fe20003f05270 */
[----:B------:R-:W-:Y:S02]  /*8c50*/  VIADD R57, R57, 0x1 ;  /* 0x0000000139397836 */ /* 0x000fe40000000000 */
[----:B------:R-:W-:Y:S02]  /*8c60*/  VIADD R55, R55, 0x1 ;  /* 0x0000000137377836 */ /* 0x000fe40000000000 */
[----:B--2---:R-:W-:-:S08]  /*8c70*/  VIADD R56, R56, UR4 ;  /* 0x0000000438387c36 */ /* 0x004fd00008000000 */
[----:B------:R-:W-:Y:S05]  /*8c80*/  @P0 BRA `(.L_x_168) ;  /* 0xffffffe0002c0947 */ /* 0x000fea000383ffff */
.L_x_3:
[----:B------:R-:W-:Y:S05]  /*8c90*/  BSYNC B6 ;  /* 0x0000000000067941 */ /* 0x000fea0003800000 */
.L_x_2:
[----:B------:R-:W2:Y:S01]  /*8ca0*/  LDCU UR4, c[0x0][0x3b0] ;  /* 0x00007600ff0477ac */ /* 0x000ea20008000800 */
[----:B------:R-:W-:Y:S01]  /*8cb0*/  BSSY.RECONVERGENT B6, `(.L_x_169) ;  /* 0x0000010000067945 */ /* 0x000fe20003800200 */
[----:B--2---:R-:W-:-:S06]  /*8cc0*/  UIADD3 UR4, UPT, UPT, UR4, -0xa, URZ ;  /* 0xfffffff604047890 */ /* 0x004fcc000fffe0ff */
[----:B------:R-:W-:-:S13]  /*8cd0*/  ISETP.GT.AND P0, PT, R24, UR4, PT ;  /* 0x0000000418007c0c */ /* 0x000fda000bf04270 */
[----:B------:R-:W-:Y:S05]  /*8ce0*/  @!P0 BRA `(.L_x_170) ;  /* 0x0000000000308947 */ /* 0x000fea0003800000 */
[----:B------:R-:W-:Y:S01]  /*8cf0*/  MOV R0, 0x0 ;  /* 0x0000000000007802 */ /* 0x000fe20000000f00 */
[----:B------:R2:W-:Y:S01]  /*8d00*/  STL [R1], R24 ;  /* 0x0000001801007387 */ /* 0x0005e20000100800 */
[----:B------:R-:W3:Y:S01]  /*8d10*/  LDCU.64 UR4, c[0x4][0x38] ;  /* 0x01000700ff0477ac */ /* 0x000ee20008000a00 */
[----:B0-----:R-:W-:Y:S01]  /*8d20*/  IMAD.MOV.U32 R6, RZ, RZ, R52 ;  /* 0x000000ffff067224 */ /* 0x001fe200078e0034 */
[----:B-1----:R2:W0:Y:S01]  /*8d30*/  LDC.64 R8, c[0x4][R0] ;  /* 0x0100000000087b82 */ /* 0x0024220000000a00 */
[----:B------:R2:W-:Y:S01]  /*8d40*/  STL.64 [R1+0x8], R22 ;  /* 0x0000081601007387 */ /* 0x0005e20000100a00 */
[----:B------:R-:W-:-:S03]  /*8d50*/  IMAD.MOV.U32 R7, RZ, RZ, R2 ;  /* 0x000000ffff077224 */ /* 0x000fc600078e0002 */
[----:B------:R2:W-:Y:S01]  /*8d60*/  STL.128 [R1+0x10], R16 ;  /* 0x0000101001007387 */ /* 0x0005e20000100c00 */
[----:B---3--:R-:W-:Y:S01]  /*8d70*/  IMAD.U32 R4, RZ, RZ, UR4 ;  /* 0x00000004ff047e24 */ /* 0x008fe2000f8e00ff */
[----:B------:R-:W-:-:S07]  /*8d80*/  MOV R5, UR5 ;  /* 0x0000000500057c02 */ /* 0x000fce0008000f00 */
[----:B------:R-:W-:-:S07]  /*8d90*/  LEPC R20, `(.L_x_170) ;  /* 0x000000001014794e */ /* 0x000fce0000000000 */
[----:B0-2--5:R-:W-:Y:S05]  /*8da0*/  CALL.ABS.NOINC R8 ;  /* 0x0000000008007343 */ /* 0x025fea0003c00000 */
.L_x_170:
[----:B------:R-:W-:Y:S05]  /*8db0*/  BSYNC.RECONVERGENT B6 ;  /* 0x0000000000067941 */ /* 0x000fea0003800200 */
.L_x_169:
[----:B------:R-:W1:Y:S01]  /*8dc0*/  LDC.64 R2, c[0x0][0x3a8] ;  /* 0x0000ea00ff027b82 */ /* 0x000e620000000a00 */
[C---:B------:R-:W-:Y:S02]  /*8dd0*/  R2UR UR4, R26.reuse ;  /* 0x000000001a0472ca */ /* 0x040fe400000e0000 */
[C---:B------:R-:W-:Y:S02]  /*8de0*/  R2UR UR5, R27.reuse ;  /* 0x000000001b0572ca */ /* 0x040fe400000e0000 */
[C---:B------:R-:W-:Y:S02]  /*8df0*/  R2UR UR6, R26.reuse ;  /* 0x000000001a0672ca */ /* 0x040fe400000e0000 */
[C---:B------:R-:W-:Y:S02]  /*8e00*/  R2UR UR7, R27.reuse ;  /* 0x000000001b0772ca */ /* 0x040fe400000e0000 */
[----:B------:R-:W-:Y:S02]  /*8e10*/  R2UR UR8, R26 ;  /* 0x000000001a0872ca */ /* 0x000fe400000e0000 */
[----:B------:R-:W-:Y:S01]  /*8e20*/  R2UR UR9, R27 ;  /* 0x000000001b0972ca */ /* 0x000fe200000e0000 */
[----:B-1----:R-:W-:-:S05]  /*8e30*/  IMAD.WIDE R24, R24, 0x18, R2 ;  /* 0x0000001818187825 */ /* 0x002fca00078e0202 */
[----:B------:R-:W-:Y:S04]  /*8e40*/  REDG.E.ADD.F64.RN.STRONG.GPU desc[UR4][R24.64], R22 ;  /* 0x00000016180079a6 */ /* 0x000fe8000c12ff04 */
[----:B------:R-:W-:Y:S04]  /*8e50*/  REDG.E.ADD.F64.RN.STRONG.GPU desc[UR6][R24.64+0x8], R16 ;  /* 0x00000810180079a6 */ /* 0x000fe8000c12ff06 */
[----:B------:R-:W-:Y:S01]  /*8e60*/  REDG.E.ADD.F64.RN.STRONG.GPU desc[UR8][R24.64+0x10], R18 ;  /* 0x00001012180079a6 */ /* 0x000fe2000c12ff08 */
[----:B------:R-:W-:Y:S05]  /*8e70*/  EXIT ;  /* 0x000000000000794d */ /* 0x000fea0003800000 */
        .weak           $__internal_0_$__cuda_sm20_dblrcp_rn_slowpath_v3
        .type           $__internal_0_$__cuda_sm20_dblrcp_rn_slowpath_v3,@function
        .size           $__internal_0_$__cuda_sm20_dblrcp_rn_slowpath_v3,($__internal_1_$__cuda_sm20_div_rn_f64_full - $__internal_0_$__cuda_sm20_dblrcp_rn_slowpath_v3)
$__internal_0_$__cuda_sm20_dblrcp_rn_slowpath_v3:
[----:B------:R-:W-:Y:S01]  /*8e80*/  DSETP.GTU.AND P0, PT, |R4|, +INF , PT ;  /* 0x7ff000000400742a */ /* 0x000fe20003f0c200 */
[----:B------:R-:W-:-:S13]  /*8e90*/  BSSY.RECONVERGENT B2, `(.L_x_171) ;  /* 0x0000024000027945 */ /* 0x000fda0003800200 */
[----:B------:R-:W-:Y:S05]  /*8ea0*/  @P0 BRA `(.L_x_172) ;  /* 0x0000000000800947 */ /* 0x000fea0003800000 */
[----:B------:R-:W-:-:S05]  /*8eb0*/  LOP3.LUT R8, R5, 0x7fffffff, RZ, 0xc0, !PT ;  /* 0x7fffffff05087812 */ /* 0x000fca00078ec0ff */
[----:B------:R-:W-:-:S05]  /*8ec0*/  VIADD R6, R8, 0xffffffff ;  /* 0xffffffff08067836 */ /* 0x000fca0000000000 */
[----:B------:R-:W-:-:S13]  /*8ed0*/  ISETP.GE.U32.AND P0, PT, R6, 0x7fefffff, PT ;  /* 0x7fefffff0600780c */ /* 0x000fda0003f06070 */
[----:B------:R-:W-:Y:S01]  /*8ee0*/  @P0 LOP3.LUT R7, R5, 0x7ff00000, RZ, 0x3c, !PT ;  /* 0x7ff0000005070812 */ /* 0x000fe200078e3cff */
[----:B------:R-:W-:Y:S01]  /*8ef0*/  @P0 IMAD.MOV.U32 R6, RZ, RZ, RZ ;  /* 0x000000ffff060224 */ /* 0x000fe200078e00ff */
[----:B------:R-:W-:Y:S06]  /*8f00*/  @P0 BRA `(.L_x_173) ;  /* 0x0000000000700947 */ /* 0x000fec0003800000 */
[----:B------:R-:W-:-:S13]  /*8f10*/  ISETP.GE.U32.AND P0, PT, R8, 0x1000001, PT ;  /* 0x010000010800780c */ /* 0x000fda0003f06070 */
[----:B------:R-:W-:Y:S05]  /*8f20*/  @!P0 BRA `(.L_x_174) ;  /* 0x0000000000388947 */ /* 0x000fea0003800000 */
[----:B------:R-:W-:Y:S01]  /*8f30*/  VIADD R11, R5, 0xc0200000 ;  /* 0xc0200000050b7836 */ /* 0x000fe20000000000 */
[----:B------:R-:W-:Y:S01]  /*8f40*/  MOV R10, R4 ;  /* 0x00000004000a7202 */ /* 0x000fe20000000f00 */
[----:B------:R-:W-:Y:S02]  /*8f50*/  IMAD.MOV.U32 R6, RZ, RZ, R3 ;  /* 0x000000ffff067224 */ /* 0x000fe400078e0003 */
[----:B------:R-:W0:Y:S04]  /*8f60*/  MUFU.RCP64H R7, R11 ;  /* 0x0000000b00077308 */ /* 0x000e280000001800 */
[----:B0-----:R-:W-:-:S08]  /*8f70*/  DFMA R8, -R10, R6, 1 ;  /* 0x3ff000000a08742b */ /* 0x001fd00000000106 */
[----:B------:R-:W-:-:S08]  /*8f80*/  DFMA R8, R8, R8, R8 ;  /* 0x000000080808722b */ /* 0x000fd00000000008 */
[----:B------:R-:W-:-:S08]  /*8f90*/  DFMA R8, R6, R8, R6 ;  /* 0x000000080608722b */ /* 0x000fd00000000006 */
[----:B------:R-:W-:-:S08]  /*8fa0*/  DFMA R6, -R10, R8, 1 ;  /* 0x3ff000000a06742b */ /* 0x000fd00000000108 */
[----:B------:R-:W-:-:S08]  /*8fb0*/  DFMA R6, R8, R6, R8 ;  /* 0x000000060806722b */ /* 0x000fd00000000008 */
[----:B------:R-:W-:-:S08]  /*8fc0*/  DMUL R6, R6, 2.2250738585072013831e-308 ;  /* 0x0010000006067828 */ /* 0x000fd00000000000 */
[----:B------:R-:W-:-:S08]  /*8fd0*/  DFMA R4, -R4, R6, 1 ;  /* 0x3ff000000404742b */ /* 0x000fd00000000106 */
[----:B------:R-:W-:-:S08]  /*8fe0*/  DFMA R4, R4, R4, R4 ;  /* 0x000000040404722b */ /* 0x000fd00000000004 */
[----:B------:R-:W-:Y:S01]  /*8ff0*/  DFMA R6, R6, R4, R6 ;  /* 0x000000040606722b */ /* 0x000fe20000000006 */
[----:B------:R-:W-:Y:S10]  /*9000*/  BRA `(.L_x_173) ;  /* 0x0000000000307947 */ /* 0x000ff40003800000 */
.L_x_174:
[----:B------:R-:W-:Y:S01]  /*9010*/  DMUL R4, R4, 8.11296384146066816958e+31 ;  /* 0x4690000004047828 */ /* 0x000fe20000000000 */
[----:B------:R-:W-:-:S05]  /*9020*/  IMAD.MOV.U32 R6, RZ, RZ, R3 ;  /* 0x000000ffff067224 */ /* 0x000fca00078e0003 */
[----:B------:R-:W0:Y:S02]  /*9030*/  MUFU.RCP64H R7, R5 ;  /* 0x0000000500077308 */ /* 0x000e240000001800 */
[----:B0-----:R-:W-:-:S08]  /*9040*/  DFMA R8, -R4, R6, 1 ;  /* 0x3ff000000408742b */ /* 0x001fd00000000106 */
[----:B------:R-:W-:-:S08]  /*9050*/  DFMA R8, R8, R8, R8 ;  /* 0x000000080808722b */ /* 0x000fd00000000008 */
[----:B------:R-:W-:-:S08]  /*9060*/  DFMA R8, R6, R8, R6 ;  /* 0x000000080608722b */ /* 0x000fd00000000006 */
[----:B------:R-:W-:-:S08]  /*9070*/  DFMA R6, -R4, R8, 1 ;  /* 0x3ff000000406742b */ /* 0x000fd00000000108 */
[----:B------:R-:W-:-:S08]  /*9080*/  DFMA R6, R8, R6, R8 ;  /* 0x000000060806722b */ /* 0x000fd00000000008 */
[----:B------:R-:W-:Y:S01]  /*9090*/  DMUL R6, R6, 8.11296384146066816958e+31 ;  /* 0x4690000006067828 */ /* 0x000fe20000000000 */
[----:B------:R-:W-:Y:S10]  /*90a0*/  BRA `(.L_x_173) ;  /* 0x0000000000087947 */ /* 0x000ff40003800000 */
.L_x_172:
[----:B------:R-:W-:Y:S01]  /*90b0*/  LOP3.LUT R7, R5, 0x80000, RZ, 0xfc, !PT ;  /* 0x0008000005077812 */ /* 0x000fe200078efcff */
[----:B------:R-:W-:-:S07]  /*90c0*/  IMAD.MOV.U32 R6, RZ, RZ, R4 ;  /* 0x000000ffff067224 */ /* 0x000fce00078e0004 */
.L_x_173:
[----:B------:R-:W-:Y:S05]  /*90d0*/  BSYNC.RECONVERGENT B2 ;  /* 0x0000000000027941 */ /* 0x000fea0003800200 */
.L_x_171:
[----:B------:R-:W-:Y:S01]  /*90e0*/  MOV R4, R0 ;  /* 0x0000000000047202 */ /* 0x000fe20000000f00 */
[----:B------:R-:W-:Y:S02]  /*90f0*/  IMAD.MOV.U32 R5, RZ, RZ, 0x0 ;  /* 0x00000000ff057424 */ /* 0x000fe400078e00ff */
[----:B------:R-:W-:Y:S02]  /*9100*/  IMAD.MOV.U32 R58, RZ, RZ, R6 ;  /* 0x000000ffff3a7224 */ /* 0x000fe400078e0006 */
[----:B------:R-:W-:Y:S01]  /*9110*/  IMAD.MOV.U32 R59, RZ, RZ, R7 ;  /* 0x000000ffff3b7224 */ /* 0x000fe200078e0007 */
[----:B------:R-:W-:Y:S06]  /*9120*/  RET.REL.NODEC R4 `(calculate_forces) ;  /* 0xffffff6c04b47950 */ /* 0x000fec0003c3ffff */
        .weak           $__internal_1_$__cuda_sm20_div_rn_f64_full
        .type           $__internal_1_$__cuda_sm20_div_rn_f64_full,@function
        .size           $__internal_1_$__cuda_sm20_div_rn_f64_full,($__internal_2_$__cuda_sm20_drsqrt_f64_slowpath_v2 - $__internal_1_$__cuda_sm20_div_rn_f64_full)
$__internal_1_$__cuda_sm20_div_rn_f64_full:
[----:B------:R-:W-:Y:S01]  /*9130*/  IMAD.MOV.U32 R21, RZ, RZ, R3 ;  /* 0x000000ffff157224 */ /* 0x000fe200078e0003 */
[C---:B------:R-:W-:Y:S01]  /*9140*/  FSETP.GEU.AND P1, PT, |R7|.reuse, 1.469367938527859385e-39, PT ;  /* 0x001000000700780b */ /* 0x040fe20003f2e200 */
[----:B------:R-:W-:Y:S01]  /*9150*/  IMAD.MOV.U32 R9, RZ, RZ, R7 ;  /* 0x000000ffff097224 */ /* 0x000fe200078e0007 */
[----:B------:R-:W-:Y:S01]  /*9160*/  LOP3.LUT R3, R7, 0x800fffff, RZ, 0xc0, !PT ;  /* 0x800fffff07037812 */ /* 0x000fe200078ec0ff */
[----:B------:R-:W-:Y:S01]  /*9170*/  IMAD.MOV.U32 R8, RZ, RZ, R6 ;  /* 0x000000ffff087224 */ /* 0x000fe200078e0006 */
[----:B------:R-:W-:Y:S01]  /*9180*/  FSETP.GEU.AND P0, PT, |R21|, 1.469367938527859385e-39, PT ;  /* 0x001000001500780b */ /* 0x000fe20003f0e200 */
[----:B------:R-:W-:Y:S01]  /*9190*/  IMAD.MOV.U32 R20, RZ, RZ, R4 ;  /* 0x000000ffff147224 */ /* 0x000fe200078e0004 */
[----:B------:R-:W-:Y:S01]  /*91a0*/  LOP3.LUT R13, R3, 0x3ff00000, RZ, 0xfc, !PT ;  /* 0x3ff00000030d7812 */ /* 0x000fe200078efcff */
[----:B------:R-:W-:Y:S01]  /*91b0*/  IMAD.MOV.U32 R62, RZ, RZ, 0x1 ;  /* 0x00000001ff3e7424 */ /* 0x000fe200078e00ff */
[----:B------:R-:W-:Y:S01]  /*91c0*/  LOP3.LUT R3, R21, 0x7ff00000, RZ, 0xc0, !PT ;  /* 0x7ff0000015037812 */ /* 0x000fe200078ec0ff */
[----:B------:R-:W-:Y:S01]  /*91d0*/  IMAD.MOV.U32 R64, RZ, RZ, R20 ;  /* 0x000000ffff407224 */ /* 0x000fe200078e0014 */
[----:B------:R-:W-:Y:S01]  /*91e0*/  MOV R12, R6 ;  /* 0x00000006000c7202 */ /* 0x000fe20000000f00 */
[----:B------:R-:W-:Y:S01]  /*91f0*/  BSSY.RECONVERGENT B0, `(.L_x_175) ;  /* 0x0000054000007945 */ /* 0x000fe20003800200 */
[----:B------:R-:W-:Y:S01]  /*9200*/  LOP3.LUT R6, R7, 0x7ff00000, RZ, 0xc0, !PT ;  /* 0x7ff0000007067812 */ /* 0x000fe200078ec0ff */
[----:B------:R-:W-:-:S03]  /*9210*/  @!P1 DMUL R12, R8, 8.98846567431157953865e+307 ;  /* 0x7fe00000080c9828 */ /* 0x000fc60000000000 */
[----:B------:R-:W-:Y:S01]  /*9220*/  ISETP.GE.U32.AND P3, PT, R3, R6, PT ;  /* 0x000000060300720c */ /* 0x000fe20003f66070 */
[----:B------:R-:W-:Y:S01]  /*9230*/  @!P0 IMAD.MOV.U32 R66, RZ, RZ, RZ ;  /* 0x000000ffff428224 */ /* 0x000fe200078e00ff */
[----:B------:R-:W-:Y:S01]  /*9240*/  @!P0 LOP3.LUT R4, R9, 0x7ff00000, RZ, 0xc0, !PT ;  /* 0x7ff0000009048812 */ /* 0x000fe200078ec0ff */
[----:B------:R-:W0:Y:S03]  /*9250*/  MUFU.RCP64H R63, R13 ;  /* 0x0000000d003f7308 */ /* 0x000e260000001800 */
[----:B------:R-:W-:Y:S01]  /*9260*/  @!P0 ISETP.GE.U32.AND P2, PT, R3, R4, PT ;  /* 0x000000040300820c */ /* 0x000fe20003f46070 */
[----:B------:R-:W-:Y:S01]  /*9270*/  IMAD.MOV.U32 R4, RZ, RZ, 0x1ca00000 ;  /* 0x1ca00000ff047424 */ /* 0x000fe200078e00ff */
[----:B------:R-:W-:-:S04]  /*9280*/  @!P1 LOP3.LUT R6, R13, 0x7ff00000, RZ, 0xc0, !PT ;  /* 0x7ff000000d069812 */ /* 0x000fc800078ec0ff */
[C---:B------:R-:W-:Y:S02]  /*9290*/  @!P0 SEL R7, R4.reuse, 0x63400000, !P2 ;  /* 0x6340000004078807 */ /* 0x040fe40005000000 */
[----:B------:R-:W-:Y:S02]  /*92a0*/  SEL R5, R4, 0x63400000, !P3 ;  /* 0x6340000004057807 */ /* 0x000fe40005800000 */
[--C-:B------:R-:W-:Y:S02]  /*92b0*/  @!P0 LOP3.LUT R7, R7, 0x80000000, R21.reuse, 0xf8, !PT ;  /* 0x8000000007078812 */ /* 0x100fe400078ef815 */
[----:B------:R-:W-:Y:S01]  /*92c0*/  LOP3.LUT R65, R5, 0x800fffff, R21, 0xf8, !PT ;  /* 0x800fffff05417812 */ /* 0x000fe200078ef815 */
[----:B------:R-:W-:Y:S01]  /*92d0*/  IMAD.MOV.U32 R5, RZ, RZ, R3 ;  /* 0x000000ffff057224 */ /* 0x000fe200078e0003 */
[----:B------:R-:W-:-:S06]  /*92e0*/  @!P0 LOP3.LUT R67, R7, 0x100000, RZ, 0xfc, !PT ;  /* 0x0010000007438812 */ /* 0x000fcc00078efcff */
[----:B------:R-:W-:Y:S02]  /*92f0*/  @!P0 DFMA R64, R64, 2, -R66 ;  /* 0x400000004040882b */ /* 0x000fe40000000842 */
[----:B0-----:R-:W-:-:S08]  /*9300*/  DFMA R66, R62, -R12, 1 ;  /* 0x3ff000003e42742b */ /* 0x001fd0000000080c */
[----:B------:R-:W-:Y:S01]  /*9310*/  DFMA R66, R66, R66, R66 ;  /* 0x000000424242722b */ /* 0x000fe20000000042 */
[----:B------:R-:W-:-:S04]  /*9320*/  @!P0 LOP3.LUT R5, R65, 0x7ff00000, RZ, 0xc0, !PT ;  /* 0x7ff0000041058812 */ /* 0x000fc800078ec0ff */
[----:B------:R-:W-:-:S03]  /*9330*/  IADD3 R7, PT, PT, R5, -0x1, RZ ;  /* 0xffffffff05077810 */ /* 0x000fc60007ffe0ff */
[----:B------:R-:W-:Y:S01]  /*9340*/  DFMA R62, R62, R66, R62 ;  /* 0x000000423e3e722b */ /* 0x000fe2000000003e */
[----:B------:R-:W-:Y:S01]  /*9350*/  ISETP.GT.U32.AND P0, PT, R7, 0x7feffffe, PT ;  /* 0x7feffffe0700780c */ /* 0x000fe20003f04070 */
[----:B------:R-:W-:-:S05]  /*9360*/  VIADD R7, R6, 0xffffffff ;  /* 0xffffffff06077836 */ /* 0x000fca0000000000 */
[----:B------:R-:W-:Y:S01]  /*9370*/  ISETP.GT.U32.OR P0, PT, R7, 0x7feffffe, P0 ;  /* 0x7feffffe0700780c */ /* 0x000fe20000704470 */
[----:B------:R-:W-:-:S08]  /*9380*/  DFMA R68, R62, -R12, 1 ;  /* 0x3ff000003e44742b */ /* 0x000fd0000000080c */
[----:B------:R-:W-:-:S08]  /*9390*/  DFMA R68, R62, R68, R62 ;  /* 0x000000443e44722b */ /* 0x000fd0000000003e */
[----:B------:R-:W-:-:S08]  /*93a0*/  DMUL R66, R68, R64 ;  /* 0x0000004044427228 */ /* 0x000fd00000000000 */
[----:B------:R-:W-:-:S08]  /*93b0*/  DFMA R62, R66, -R12, R64 ;  /* 0x8000000c423e722b */ /* 0x000fd00000000040 */
[----:B------:R-:W-:Y:S01]  /*93c0*/  DFMA R62, R68, R62, R66 ;  /* 0x0000003e443e722b */ /* 0x000fe20000000042 */
[----:B------:R-:W-:Y:S10]  /*93d0*/  @P0 BRA `(.L_x_176) ;  /* 0x0000000000740947 */ /* 0x000ff40003800000 */
[----:B------:R-:W-:-:S04]  /*93e0*/  LOP3.LUT R6, R9, 0x7ff00000, RZ, 0xc0, !PT ;  /* 0x7ff0000009067812 */ /* 0x000fc800078ec0ff */
[CC--:B------:R-:W-:Y:S02]  /*93f0*/  ISETP.GE.U32.AND P0, PT, R3.reuse, R6.reuse, PT ;  /* 0x000000060300720c */ /* 0x0c0fe40003f06070 */
[----:B------:R-:W-:Y:S02]  /*9400*/  VIADDMNMX R3, R3, -R6, 0xb9600000, !PT ;  /* 0xb960000003037446 */ /* 0x000fe40007800906 */
[----:B------:R-:W-:Y:S02]  /*9410*/  SEL R4, R4, 0x63400000, !P0 ;  /* 0x6340000004047807 */ /* 0x000fe40004000000 */
[----:B------:R-:W-:-:S05]  /*9420*/  VIMNMX R3, PT, PT, R3, 0x46a00000, PT ;  /* 0x46a0000003037848 */ /* 0x000fca0003fe0100 */
[----:B------:R-:W-:Y:S02]  /*9430*/  IMAD.IADD R3, R3, 0x1, -R4 ;  /* 0x0000000103037824 */ /* 0x000fe400078e0a04 */
[----:B------:R-:W-:Y:S02]  /*9440*/  IMAD.MOV.U32 R4, RZ, RZ, RZ ;  /* 0x000000ffff047224 */ /* 0x000fe400078e00ff */
[----:B------:R-:W-:-:S06]  /*9450*/  VIADD R5, R3, 0x7fe00000 ;  /* 0x7fe0000003057836 */ /* 0x000fcc0000000000 */
[----:B------:R-:W-:-:S10]  /*9460*/  DMUL R66, R62, R4 ;  /* 0x000000043e427228 */ /* 0x000fd40000000000 */
[----:B------:R-:W-:-:S13]  /*9470*/  FSETP.GTU.AND P0, PT, |R67|, 1.469367938527859385e-39, PT ;  /* 0x001000004300780b */ /* 0x000fda0003f0c200 */
[----:B------:R-:W-:Y:S05]  /*9480*/  @P0 BRA `(.L_x_177) ;  /* 0x0000000000a80947 */ /* 0x000fea0003800000 */
[----:B------:R-:W-:Y:S01]  /*9490*/  DFMA R12, R62, -R12, R64 ;  /* 0x8000000c3e0c722b */ /* 0x000fe20000000040 */
[----:B------:R-:W-:-:S09]  /*94a0*/  IMAD.MOV.U32 R8, RZ, RZ, RZ ;  /* 0x000000ffff087224 */ /* 0x000fd200078e00ff */
[C---:B------:R-:W-:Y:S02]  /*94b0*/  FSETP.NEU.AND P0, PT, R13.reuse, RZ, PT ;  /* 0x000000ff0d00720b */ /* 0x040fe40003f0d000 */
[----:B------:R-:W-:-:S04]  /*94c0*/  LOP3.LUT R4, R13, 0x80000000, R9, 0x48, !PT ;  /* 0x800000000d047812 */ /* 0x000fc800078e4809 */
[----:B------:R-:W-:-:S07]  /*94d0*/  LOP3.LUT R9, R4, R5, RZ, 0xfc, !PT ;  /* 0x0000000504097212 */ /* 0x000fce00078efcff */
[----:B------:R-:W-:Y:S05]  /*94e0*/  @!P0 BRA `(.L_x_177) ;  /* 0x0000000000908947 */ /* 0x000fea0003800000 */
[C---:B------:R-:W-:Y:S01]  /*94f0*/  IADD3 R7, PT, PT, -R3.reuse, RZ, RZ ;  /* 0x000000ff03077210 */ /* 0x040fe20007ffe1ff */
[----:B------:R-:W-:Y:S01]  /*9500*/  IMAD.MOV.U32 R6, RZ, RZ, RZ ;  /* 0x000000ffff067224 */ /* 0x000fe200078e00ff */
[----:B------:R-:W-:-:S05]  /*9510*/  IADD3 R3, PT, PT, -R3, -0x43300000, RZ ;  /* 0xbcd0000003037810 */ /* 0x000fca0007ffe1ff */
[----:B------:R-:W-:Y:S02]  /*9520*/  DFMA R6, R66, -R6, R62 ;  /* 0x800000064206722b */ /* 0x000fe4000000003e */
[----:B------:R-:W-:-:S08]  /*9530*/  DMUL.RP R62, R62, R8 ;  /* 0x000000083e3e7228 */ /* 0x000fd00000008000 */
[----:B------:R-:W-:Y:S02]  /*9540*/  FSETP.NEU.AND P0, PT, |R7|, R3, PT ;  /* 0x000000030700720b */ /* 0x000fe40003f0d200 */
[----:B------:R-:W-:Y:S02]  /*9550*/  LOP3.LUT R3, R63, R4, RZ, 0x3c, !PT ;  /* 0x000000043f037212 */ /* 0x000fe400078e3cff */
[----:B------:R-:W-:Y:S02]  /*9560*/  FSEL R4, R62, R66, !P0 ;  /* 0x000000423e047208 */ /* 0x000fe40004000000 */
[----:B------:R-:W-:-:S03]  /*9570*/  FSEL R5, R3, R67, !P0 ;  /* 0x0000004303057208 */ /* 0x000fc60004000000 */
[----:B------:R-:W-:Y:S02]  /*9580*/  IMAD.MOV.U32 R66, RZ, RZ, R4 ;  /* 0x000000ffff427224 */ /* 0x000fe400078e0004 */
[----:B------:R-:W-:Y:S01]  /*9590*/  IMAD.MOV.U32 R67, RZ, RZ, R5 ;  /* 0x000000ffff437224 */ /* 0x000fe200078e0005 */
[----:B------:R-:W-:Y:S06]  /*95a0*/  BRA `(.L_x_177) ;  /* 0x0000000000607947 */ /* 0x000fec0003800000 */
.L_x_176:
[----:B------:R-:W-:-:S14]  /*95b0*/  DSETP.NAN.AND P0, PT, R20, R20, PT ;  /* 0x000000141400722a */ /* 0x000fdc0003f08000 */
[----:B------:R-:W-:Y:S05]  /*95c0*/  @P0 BRA `(.L_x_178) ;  /* 0x00000000004c0947 */ /* 0x000fea0003800000 */
[----:B------:R-:W-:-:S14]  /*95d0*/  DSETP.NAN.AND P0, PT, R8, R8, PT ;  /* 0x000000080800722a */ /* 0x000fdc0003f08000 */
[----:B------:R-:W-:Y:S05]  /*95e0*/  @P0 BRA `(.L_x_179) ;  /* 0x0000000000340947 */ /* 0x000fea0003800000 */
[----:B------:R-:W-:Y:S01]  /*95f0*/  ISETP.NE.AND P0, PT, R5, R6, PT ;  /* 0x000000060500720c */ /* 0x000fe20003f05270 */
[----:B------:R-:W-:Y:S02]  /*9600*/  IMAD.MOV.U32 R66, RZ, RZ, 0x0 ;  /* 0x00000000ff427424 */ /* 0x000fe400078e00ff */
[----:B------:R-:W-:-:S10]  /*9610*/  IMAD.MOV.U32 R67, RZ, RZ, -0x80000 ;  /* 0xfff80000ff437424 */ /* 0x000fd400078e00ff */
[----:B------:R-:W-:Y:S05]  /*9620*/  @!P0 BRA `(.L_x_177) ;  /* 0x0000000000408947 */ /* 0x000fea0003800000 */
[----:B------:R-:W-:Y:S02]  /*9630*/  ISETP.NE.AND P0, PT, R5, 0x7ff00000, PT ;  /* 0x7ff000000500780c */ /* 0x000fe40003f05270 */
[----:B------:R-:W-:Y:S02]  /*9640*/  LOP3.LUT R3, R21, 0x80000000, R9, 0x48, !PT ;  /* 0x8000000015037812 */ /* 0x000fe400078e4809 */
[----:B------:R-:W-:-:S13]  /*9650*/  ISETP.EQ.OR P0, PT, R6, RZ, !P0 ;  /* 0x000000ff0600720c */ /* 0x000fda0004702670 */
[----:B------:R-:W-:Y:S01]  /*9660*/  @P0 LOP3.LUT R4, R3, 0x7ff00000, RZ, 0xfc, !PT ;  /* 0x7ff0000003040812 */ /* 0x000fe200078efcff */
[----:B------:R-:W-:Y:S01]  /*9670*/  @!P0 IMAD.MOV.U32 R67, RZ, RZ, R3 ;  /* 0x000000ffff438224 */ /* 0x000fe200078e0003 */
[----:B------:R-:W-:Y:S01]  /*9680*/  @!P0 MOV R66, RZ ;  /* 0x000000ff00428202 */ /* 0x000fe20000000f00 */
[----:B------:R-:W-:Y:S02]  /*9690*/  @P0 IMAD.MOV.U32 R66, RZ, RZ, RZ ;  /* 0x000000ffff420224 */ /* 0x000fe400078e00ff */
[----:B------:R-:W-:Y:S01]  /*96a0*/  @P0 IMAD.MOV.U32 R67, RZ, RZ, R4 ;  /* 0x000000ffff430224 */ /* 0x000fe200078e0004 */
[----:B------:R-:W-:Y:S06]  /*96b0*/  BRA `(.L_x_177) ;  /* 0x00000000001c7947 */ /* 0x000fec0003800000 */
.L_x_179:
[----:B------:R-:W-:Y:S01]  /*96c0*/  LOP3.LUT R3, R9, 0x80000, RZ, 0xfc, !PT ;  /* 0x0008000009037812 */ /* 0x000fe200078efcff */
[----:B------:R-:W-:-:S04]  /*96d0*/  IMAD.MOV.U32 R66, RZ, RZ, R8 ;  /* 0x000000ffff427224 */ /* 0x000fc800078e0008 */
[----:B------:R-:W-:Y:S01]  /*96e0*/  IMAD.MOV.U32 R67, RZ, RZ, R3 ;  /* 0x000000ffff437224 */ /* 0x000fe200078e0003 */
[----:B------:R-:W-:Y:S06]  /*96f0*/  BRA `(.L_x_177) ;  /* 0x00000000000c7947 */ /* 0x000fec0003800000 */
.L_x_178:
[----:B------:R-:W-:Y:S02]  /*9700*/  LOP3.LUT R3, R21, 0x80000, RZ, 0xfc, !PT ;  /* 0x0008000015037812 */ /* 0x000fe400078efcff */
[----:B------:R-:W-:-:S03]  /*9710*/  MOV R66, R20 ;  /* 0x0000001400427202 */ /* 0x000fc60000000f00 */
[----:B------:R-:W-:-:S07]  /*9720*/  IMAD.MOV.U32 R67, RZ, RZ, R3 ;  /* 0x000000ffff437224 */ /* 0x000fce00078e0003 */
.L_x_177:
[----:B------:R-:W-:Y:S05]  /*9730*/  BSYNC.RECONVERGENT B0 ;  /* 0x0000000000007941 */ /* 0x000fea0003800200 */
.L_x_175:
[----:B------:R-:W-:Y:S02]  /*9740*/  IMAD.MOV.U32 R6, RZ, RZ, R0 ;  /* 0x000000ffff067224 */ /* 0x000fe400078e0000 */
[----:B------:R-:W-:Y:S02]  /*9750*/  IMAD.MOV.U32 R7, RZ, RZ, 0x0 ;  /* 0x00000000ff077424 */ /* 0x000fe400078e00ff */
[----:B------:R-:W-:Y:S02]  /*9760*/  IMAD.MOV.U32 R4, RZ, RZ, R66 ;  /* 0x000000ffff047224 */ /* 0x000fe400078e0042 */
[----:B------:R-:W-:Y:S01]  /*9770*/  IMAD.MOV.U32 R3, RZ, RZ, R67 ;  /* 0x000000ffff037224 */ /* 0x000fe200078e0043 */
[----:B------:R-:W-:Y:S06]  /*9780*/  RET.REL.NODEC R6 `(calculate_forces) ;  /* 0xffffff68061c7950 */ /* 0x000fec0003c3ffff */
        .weak           $__internal_2_$__cuda_sm20_drsqrt_f64_slowpath_v2
        .type           $__internal_2_$__cuda_sm20_drsqrt_f64_slowpath_v2,@function
        .size           $__internal_2_$__cuda_sm20_drsqrt_f64_slowpath_v2,($__internal_3_$__cuda_sm20_dsqrt_rn_f64_mediumpath_v1 - $__internal_2_$__cuda_sm20_drsqrt_f64_slowpath_v2)
$__internal_2_$__cuda_sm20_drsqrt_f64_slowpath_v2:
[----:B------:R-:W-:Y:S01]  /*9790*/  DSETP.NEU.AND P1, PT, R10, RZ, PT ;  /* 0x000000ff0a00722a */ /* 0x000fe20003f2d000 */
[----:B------:R-:W-:Y:S01]  /*97a0*/  BSSY.RECONVERGENT B1, `(.L_x_180) ;  /* 0x000001c000017945 */ /* 0x000fe20003800200 */
[----:B------:R-:W-:-:S12]  /*97b0*/  LOP3.LUT R4, R11, 0x80000000, RZ, 0xc0, !PT ;  /* 0x800000000b047812 */ /* 0x000fd800078ec0ff */
[----:B------:R-:W-:Y:S05]  /*97c0*/  @!P1 BRA `(.L_x_181) ;  /* 0x00000000005c9947 */ /* 0x000fea0003800000 */
[----:B------:R-:W-:-:S14]  /*97d0*/  DSETP.GTU.AND P1, PT, |R10|, +INF , PT ;  /* 0x7ff000000a00742a */ /* 0x000fdc0003f2c200 */
[----:B------:R-:W-:Y:S05]  /*97e0*/  @P1 BRA `(.L_x_182) ;  /* 0x00000000004c1947 */ /* 0x000fea0003800000 */
[----:B------:R-:W-:-:S13]  /*97f0*/  ISETP.NE.AND P1, PT, R4, RZ, PT ;  /* 0x000000ff0400720c */ /* 0x000fda0003f25270 */
[----:B------:R-:W-:Y:S01]  /*9800*/  @P1 MOV R4, 0x0 ;  /* 0x0000000000041802 */ /* 0x000fe20000000f00 */
[----:B------:R-:W-:Y:S01]  /*9810*/  @P1 IMAD.MOV.U32 R5, RZ, RZ, -0x80000 ;  /* 0xfff80000ff051424 */ /* 0x000fe200078e00ff */
[----:B------:R-:W-:Y:S06]  /*9820*/  @P1 BRA `(.L_x_183) ;  /* 0x00000000004c1947 */ /* 0x000fec0003800000 */
[----:B------:R-:W-:-:S14]  /*9830*/  DSETP.NEU.AND P1, PT, |R10|, +INF , PT ;  /* 0x7ff000000a00742a */ /* 0x000fdc0003f2d200 */
[----:B------:R-:W-:Y:S01]  /*9840*/  @!P1 CS2R R4, SRZ ;  /* 0x0000000000049805 */ /* 0x000fe2000001ff00 */
[----:B------:R-:W-:Y:S06]  /*9850*/  @!P1 BRA `(.L_x_183) ;  /* 0x0000000000409947 */ /* 0x000fec0003800000 */
[----:B------:R-:W-:Y:S01]  /*9860*/  DMUL R10, R10, 1.80143985094819840000e+16 ;  /* 0x435000000a0a7828 */ /* 0x000fe20000000000 */
[----:B------:R-:W-:Y:S02]  /*9870*/  IMAD.MOV.U32 R8, RZ, RZ, RZ ;  /* 0x000000ffff087224 */ /* 0x000fe400078e00ff */
[----:B------:R-:W-:Y:S02]  /*9880*/  IMAD.MOV.U32 R4, RZ, RZ, 0x0 ;  /* 0x00000000ff047424 */ /* 0x000fe400078e00ff */
[----:B------:R-:W-:Y:S01]  /*9890*/  IMAD.MOV.U32 R5, RZ, RZ, 0x3fd80000 ;  /* 0x3fd80000ff057424 */ /* 0x000fe200078e00ff */
[----:B------:R-:W0:Y:S02]  /*98a0*/  MUFU.RSQ64H R9, R11 ;  /* 0x0000000b00097308 */ /* 0x000e240000001c00 */
[----:B0-----:R-:W-:-:S08]  /*98b0*/  DMUL R6, R8, R8 ;  /* 0x0000000808067228 */ /* 0x001fd00000000000 */
[----:B------:R-:W-:-:S08]  /*98c0*/  DFMA R6, R10, -R6, 1 ;  /* 0x3ff000000a06742b */ /* 0x000fd00000000806 */
[----:B------:R-:W-:Y:S02]  /*98d0*/  DFMA R4, R6, R4, 0.5 ;  /* 0x3fe000000604742b */ /* 0x000fe40000000004 */
[----:B------:R-:W-:-:S08]  /*98e0*/  DMUL R6, R8, R6 ;  /* 0x0000000608067228 */ /* 0x000fd00000000000 */
[----:B------:R-:W-:-:S08]  /*98f0*/  DFMA R4, R4, R6, R8 ;  /* 0x000000060404722b */ /* 0x000fd00000000008 */
[----:B------:R-:W-:Y:S01]  /*9900*/  DMUL R4, R4, 134217728 ;  /* 0x41a0000004047828 */ /* 0x000fe20000000000 */
[----:B------:R-:W-:Y:S10]  /*9910*/  BRA `(.L_x_183) ;  /* 0x0000000000107947 */ /* 0x000ff40003800000 */
.L_x_182:
[----:B------:R-:W-:Y:S01]  /*9920*/  DADD R4, R10, R10 ;  /* 0x000000000a047229 */ /* 0x000fe2000000000a */
[----:B------:R-:W-:Y:S10]  /*9930*/  BRA `(.L_x_183) ;  /* 0x0000000000087947 */ /* 0x000ff40003800000 */
.L_x_181:
[----:B------:R-:W-:Y:S01]  /*9940*/  LOP3.LUT R5, R4, 0x7ff00000, RZ, 0xfc, !PT ;  /* 0x7ff0000004057812 */ /* 0x000fe200078efcff */
[----:B------:R-:W-:-:S07]  /*9950*/  IMAD.MOV.U32 R4, RZ, RZ, RZ ;  /* 0x000000ffff047224 */ /* 0x000fce00078e00ff */
.L_x_183:
[----:B------:R-:W-:Y:S05]  /*9960*/  BSYNC.RECONVERGENT B1 ;  /* 0x0000000000017941 */ /* 0x000fea0003800200 */
.L_x_180:
[----:B------:R-:W-:Y:S01]  /*9970*/  MOV R6, R4 ;  /* 0x0000000400067202 */ /* 0x000fe20000000f00 */
[----:B------:R-:W-:Y:S02]  /*9980*/  IMAD.MOV.U32 R7, RZ, RZ, R5 ;  /* 0x000000ffff077224 */ /* 0x000fe400078e0005 */
[----:B------:R-:W-:Y:S02]  /*9990*/  IMAD.MOV.U32 R4, RZ, RZ, R0 ;  /* 0x000000ffff047224 */ /* 0x000fe400078e0000 */
[----:B------:R-:W-:-:S04]  /*99a0*/  IMAD.MOV.U32 R5, RZ, RZ, 0x0 ;  /* 0x00000000ff057424 */ /* 0x000fc800078e00ff */
[----:B------:R-:W-:Y:S05]  /*99b0*/  RET.REL.NODEC R4 `(calculate_forces) ;  /* 0xffffff6404907950 */ /* 0x000fea0003c3ffff */
        .weak           $__internal_3_$__cuda_sm20_dsqrt_rn_f64_mediumpath_v1
        .type           $__internal_3_$__cuda_sm20_dsqrt_rn_f64_mediumpath_v1,@function
        .size           $__internal_3_$__cuda_sm20_dsqrt_rn_f64_mediumpath_v1,(.L_x_192 - $__internal_3_$__cuda_sm20_dsqrt_rn_f64_mediumpath_v1)
$__internal_3_$__cuda_sm20_dsqrt_rn_f64_mediumpath_v1:
[----:B------:R-:W-:Y:S01]  /*99c0*/  ISETP.GE.U32.AND P1, PT, R0, -0x3400000, PT ;  /* 0xfcc000000000780c */ /* 0x000fe20003f26070 */
[----:B------:R-:W-:Y:S01]  /*99d0*/  BSSY.RECONVERGENT B0, `(.L_x_184) ;  /* 0x0000025000007945 */ /* 0x000fe20003800200 */
[----:B------:R-:W-:Y:S02]  /*99e0*/  IMAD.MOV.U32 R20, RZ, RZ, R10 ;  /* 0x000000ffff147224 */ /* 0x000fe400078e000a */
[----:B------:R-:W-:-:S09]  /*99f0*/  IMAD.MOV.U32 R21, RZ, RZ, R3 ;  /* 0x000000ffff157224 */ /* 0x000fd200078e0003 */
[----:B------:R-:W-:Y:S05]  /*9a00*/  @!P1 BRA `(.L_x_185) ;  /* 0x0000000000209947 */ /* 0x000fea0003800000 */
[----:B------:R-:W-:-:S10]  /*9a10*/  DFMA.RM R6, R6, R20, R4 ;  /* 0x000000140606722b */ /* 0x000fd40000004004 */
[----:B------:R-:W-:-:S04]  /*9a20*/  IADD3 R4, P1, PT, R6, 0x1, RZ ;  /* 0x0000000106047810 */ /* 0x000fc80007f3e0ff */
[----:B------:R-:W-:-:S06]  /*9a30*/  IADD3.X R5, PT, PT, RZ, R7, RZ, P1, !PT ;  /* 0x00000007ff057210 */ /* 0x000fcc0000ffe4ff */
[----:B------:R-:W-:-:S08]  /*9a40*/  DFMA.RP R8, -R6, R4, R8 ;  /* 0x000000040608722b */ /* 0x000fd00000008108 */
[----:B------:R-:W-:-:S06]  /*9a50*/  DSETP.GT.AND P1, PT, R8, RZ, PT ;  /* 0x000000ff0800722a */ /* 0x000fcc0003f24000 */
[----:B------:R-:W-:Y:S02]  /*9a60*/  FSEL R4, R4, R6, P1 ;  /* 0x0000000604047208 */ /* 0x000fe40000800000 */
[----:B------:R-:W-:Y:S01]  /*9a70*/  FSEL R5, R5, R7, P1 ;  /* 0x0000000705057208 */ /* 0x000fe20000800000 */
[----:B------:R-:W-:Y:S06]  /*9a80*/  BRA `(.L_x_186) ;  /* 0x0000000000647947 */ /* 0x000fec0003800000 */
.L_x_185:
[----:B------:R-:W-:-:S14]  /*9a90*/  DSETP.NE.AND P1, PT, R8, RZ, PT ;  /* 0x000000ff0800722a */ /* 0x000fdc0003f25000 */
[----:B------:R-:W-:Y:S05]  /*9aa0*/  @!P1 BRA `(.L_x_187) ;  /* 0x0000000000589947 */ /* 0x000fea0003800000 */
[----:B------:R-:W-:-:S13]  /*9ab0*/  ISETP.GE.AND P1, PT, R9, RZ, PT ;  /* 0x000000ff0900720c */ /* 0x000fda0003f26270 */
[----:B------:R-:W-:Y:S02]  /*9ac0*/  @!P1 IMAD.MOV.U32 R4, RZ, RZ, 0x0 ;  /* 0x00000000ff049424 */ /* 0x000fe400078e00ff */
[----:B------:R-:W-:Y:S01]  /*9ad0*/  @!P1 IMAD.MOV.U32 R5, RZ, RZ, -0x80000 ;  /* 0xfff80000ff059424 */ /* 0x000fe200078e00ff */
[----:B------:R-:W-:Y:S06]  /*9ae0*/  @!P1 BRA `(.L_x_186) ;  /* 0x00000000004c9947 */ /* 0x000fec0003800000 */
[----:B------:R-:W-:-:S13]  /*9af0*/  ISETP.GT.AND P1, PT, R9, 0x7fefffff, PT ;  /* 0x7fefffff0900780c */ /* 0x000fda0003f24270 */
[----:B------:R-:W-:Y:S05]  /*9b00*/  @P1 BRA `(.L_x_187) ;  /* 0x0000000000401947 */ /* 0x000fea0003800000 */
[----:B------:R-:W-:Y:S01]  /*9b10*/  DMUL R20, R8, 8.11296384146066816958e+31 ;  /* 0x4690000008147828 */ /* 0x000fe20000000000 */
[----:B------:R-:W-:Y:S02]  /*9b20*/  IMAD.MOV.U32 R4, RZ, RZ, 0x0 ;  /* 0x00000000ff047424 */ /* 0x000fe400078e00ff */
[----:B------:R-:W-:Y:S02]  /*9b30*/  IMAD.MOV.U32 R8, RZ, RZ, RZ ;  /* 0x000000ffff087224 */ /* 0x000fe400078e00ff */
[----:B------:R-:W-:Y:S01]  /*9b40*/  IMAD.MOV.U32 R5, RZ, RZ, 0x3fd80000 ;  /* 0x3fd80000ff057424 */ /* 0x000fe200078e00ff */
[----:B------:R-:W0:Y:S03]  /*9b50*/  MUFU.RSQ64H R9, R21 ;  /* 0x0000001500097308 */ /* 0x000e260000001c00 */
[----:B0-----:R-:W-:-:S08]  /*9b60*/  DMUL R6, R8, R8 ;  /* 0x0000000808067228 */ /* 0x001fd00000000000 */
[----:B------:R-:W-:-:S08]  /*9b70*/  DFMA R6, R20, -R6, 1 ;  /* 0x3ff000001406742b */ /* 0x000fd00000000806 */
[----:B------:R-:W-:Y:S02]  /*9b80*/  DFMA R4, R6, R4, 0.5 ;  /* 0x3fe000000604742b */ /* 0x000fe40000000004 */
[----:B------:R-:W-:-:S08]  /*9b90*/  DMUL R6, R8, R6 ;  /* 0x0000000608067228 */ /* 0x000fd00000000000 */
[----:B------:R-:W-:-:S08]  /*9ba0*/  DFMA R6, R4, R6, R8 ;  /* 0x000000060406722b */ /* 0x000fd00000000008 */
[----:B------:R-:W-:Y:S02]  /*9bb0*/  DMUL R4, R20, R6 ;  /* 0x0000000614047228 */ /* 0x000fe40000000000 */
[----:B------:R-:W-:-:S06]  /*9bc0*/  IADD3 R7, PT, PT, R7, -0x100000, RZ ;  /* 0xfff0000007077810 */ /* 0x000fcc0007ffe0ff */
[----:B------:R-:W-:-:S08]  /*9bd0*/  DFMA R8, R4, -R4, R20 ;  /* 0x800000040408722b */ /* 0x000fd00000000014 */
[----:B------:R-:W-:-:S10]  /*9be0*/  DFMA R4, R6, R8, R4 ;  /* 0x000000080604722b */ /* 0x000fd40000000004 */
[----:B------:R-:W-:Y:S01]  /*9bf0*/  VIADD R5, R5, 0xfcb00000 ;  /* 0xfcb0000005057836 */ /* 0x000fe20000000000 */
[----:B------:R-:W-:Y:S06]  /*9c00*/  BRA `(.L_x_186) ;  /* 0x0000000000047947 */ /* 0x000fec0003800000 */
.L_x_187:
[----:B------:R-:W-:-:S11]  /*9c10*/  DADD R4, R8, R8 ;  /* 0x0000000008047229 */ /* 0x000fd60000000008 */
.L_x_186:
[----:B------:R-:W-:Y:S05]  /*9c20*/  BSYNC.RECONVERGENT B0 ;  /* 0x0000000000007941 */ /* 0x000fea0003800200 */
.L_x_184:
[----:B------:R-:W-:Y:S02]  /*9c30*/  IMAD.MOV.U32 R13, RZ, RZ, 0x0 ;  /* 0x00000000ff0d7424 */ /* 0x000fe400078e00ff */
[----:B------:R-:W-:Y:S02]  /*9c40*/  IMAD.MOV.U32 R0, RZ, RZ, R4 ;  /* 0x000000ffff007224 */ /* 0x000fe400078e0004 */
[----:B------:R-:W-:Y:S01]  /*9c50*/  IMAD.MOV.U32 R3, RZ, RZ, R5 ;  /* 0x000000ffff037224 */ /* 0x000fe200078e0005 */
[----:B------:R-:W-:Y:S06]  /*9c60*/  RET.REL.NODEC R12 `(calculate_forces) ;  /* 0xffffff600ce47950 */ /* 0x000fec0003c3ffff */
.L_x_188:
[----:B------:R-:W-:-:S00]  /*9c70*/  BRA `(.L_x_188) ;  /* 0xfffffffc00fc7947 */ /* 0x000fc0000383ffff */
[----:B------:R-:W-:-:S00]  /*9c80*/  NOP ;  /* 0x0000000000007918 */ /* 0x000fc00000000000 */
[----:B------:R-:W-:-:S00]  /*9c90*/  NOP ;  /* 0x0000000000007918 */ /* 0x000fc00000000000 */
[----:B------:R-:W-:-:S00]  /*9ca0*/  NOP ;  /* 0x0000000000007918 */ /* 0x000fc00000000000 */
[----:B------:R-:W-:-:S00]  /*9cb0*/  NOP ;  /* 0x0000000000007918 */ /* 0x000fc00000000000 */
[----:B------:R-:W-:-:S00]  /*9cc0*/  NOP ;  /* 0x0000000000007918 */ /* 0x000fc00000000000 */
[----:B------:R-:W-:-:S00]  /*9cd0*/  NOP ;  /* 0x0000000000007918 */ /* 0x000fc00000000000 */
[----:B------:R-:W-:-:S00]  /*9ce0*/  NOP ;  /* 0x0000000000007918 */ /* 0x000fc00000000000 */
[----:B------:R-:W-:-:S00]  /*9cf0*/  NOP ;  /* 0x0000000000007918 */ /* 0x000fc00000000000 */
.L_x_192:


//--------------------- .nv.global.init           --------------------------
	.section	.nv.global.init,"aw",@progbits
.nv.global.init:
	.type		$str$2,@object
	.size		$str$2,($str$3 - $str$2)
$str$2:
        /*0000*/ 	.byte	0x62, 0x65, 0x73, 0x74, 0x5f, 0x64, 0x65, 0x6c, 0x61, 0x79, 0x5f, 0x69, 0x6e, 0x64, 0x65, 0x78
        /*0010*/ 	.byte	0x20, 0x25, 0x64, 0x5c, 0x6e, 0x00
	.type		$str$3,@object
	.size		$str$3,($str$4 - $str$3)
$str$3:
        /*0016*/ 	.byte	0x73, 0x70, 0x65, 0x65, 0x64, 0x5f, 0x72, 0x61, 0x74, 0x69, 0x6f, 0x20, 0x3d, 0x25, 0x2e, 0x31
        /*0026*/ 	.byte	0x35, 0x6c, 0x66, 0x5c, 0x6e, 0x00
	.type		$str$4,@object
	.size		$str$4,($str$5 - $str$4)
$str$4:
        /*002c*/ 	.byte	0x61, 0x64, 0x6a, 0x75, 0x73, 0x74, 0x6d, 0x65, 0x6e, 0x74, 0x5f, 0x66, 0x61, 0x63, 0x74, 0x6f
        /*003c*/ 	.byte	0x72, 0x3d, 0x25, 0x2e, 0x31, 0x35, 0x6c, 0x66, 0x5c, 0x6e, 0x00
	.type		$str$5,@object
	.size		$str$5,($str - $str$5)
$str$5:
        /*0047*/ 	.byte	0x66, 0x6f, 0x75, 0x6e, 0x64, 0x20, 0x6e, 0x61, 0x6e, 0x20, 0x61, 0x74, 0x20, 0x69, 0x3d, 0x25
        /*0057*/ 	.byte	0x64, 0x20, 0x20, 0x20, 0x6a, 0x3d, 0x25, 0x64, 0x20, 0x5c, 0x6e, 0x00
	.type		$str,@object
	.size		$str,($str$1 - $str)
$str:
        /*0063*/ 	.byte	0x5b, 0x43, 0x55, 0x44, 0x41, 0x2d, 0x43, 0x75, 0x70, 0x79, 0x5d, 0x20, 0x6e, 0x75, 0x6d, 0x5f
        /*0073*/ 	.byte	0x65, 0x6c, 0x65, 0x63, 0x74, 0x72, 0x6f, 0x6e, 0x73, 0x20, 0x25, 0x64, 0x5c, 0x6e, 0x00
	.type		$str$1,@object
	.size		$str$1,($str$6 - $str$1)
$str$1:
        /*0082*/ 	.byte	0x45, 0x52, 0x52, 0x4f, 0x52, 0x20, 0x73, 0x65, 0x61, 0x72, 0x63, 0x68, 0x5f, 0x74, 0x79, 0x70
        /*0092*/ 	.byte	0x65, 0x20, 0x69, 0x73, 0x20, 0x6e, 0x6f, 0x74, 0x20, 0x76, 0x61, 0x6c, 0x69, 0x64, 0x20, 0x25
        /*00a2*/ 	.byte	0x64, 0x5c, 0x6e, 0x00
	.type		$str$6,@object
	.size		$str$6,(.L_6 - $str$6)
$str$6:
        /*00a6*/ 	.byte	0x45, 0x6c, 0x65, 0x63, 0x74, 0x72, 0x6f, 0x6e, 0x20, 0x25, 0x64, 0x20, 0x46, 0x6f, 0x72, 0x63
        /*00b6*/ 	.byte	0x65, 0x3a, 0x20, 0x78, 0x3d, 0x25, 0x65, 0x2c, 0x20, 0x79, 0x3d, 0x25, 0x65, 0x2c, 0x20, 0x7a
        /*00c6*/ 	.byte	0x3d, 0x25, 0x65, 0x5c, 0x6e, 0x00
.L_6:


//--------------------- .nv.shared.reserved.0     --------------------------
	.section	.nv.shared.reserved.0,"aw",@nobits
	.weak		__nv_reservedSMEM_offset_0_alias
	.size		__nv_reservedSMEM_offset_0_alias, 0, 64
	.other		__nv_reservedSMEM_offset_0_alias,@"STO_CUDA_RESERVED_SHARED STV_DEFAULT"
__nv_reservedSMEM_offset_0_alias:
	.zero		0
	.zero		64


//--------------------- .nv.constant0.calculate_forces --------------------------
	.section	.nv.constant0.calculate_forces,"a",@progbits
	.sectionflags	@""
	.align	4
.nv.constant0.calculate_forces:
	.zero		1024


//--------------------- SYMBOLS --------------------------

	.type		.nv.reservedSmem.offset0,@object
	.size		.nv.reservedSmem.offset0,0x4
	.type		vprintf,@function
